	.target	sm_100a

	.elftype	@"ET_EXEC"


//--------------------- .note.nv.tkinfo           --------------------------
	.section	.note.nv.tkinfo,"",@"SHT_NOTE"
	.sectionflags	@"SHF_NOTE_NV_TKINFO"
	.tkinfo
        /*0018*/ 	.word	0x00000081
        /*0030*/ 	.string	""
        /*0030*/ 	.string	"ptxas-blackwell"
        /*0030*/ 	.string	"Cuda compilation tools, release 12.9, V12.9.86"
        /*0030*/ 	.string	"Build cuda_12.9.r12.9/compiler.36037853_0"
        /*0030*/ 	.string	"-v  -suppress-debug-info  -lineinfo  -arch sm_100a "



//--------------------- .note.nv.cuver            --------------------------
	.section	.note.nv.cuver,"",@"SHT_NOTE"
	.sectionflags	@"SHF_NOTE_NV_CUVER"
        /*0018*/ 	.short	0x0001
        /*001a*/ 	.short	0x0064
        /*001c*/ 	.short	0x0001
        /*001e*/ 	.short	0x0000
        /*0020*/ 	.short	0x0001
        /*0022*/ 	.short	0x0000


//--------------------- .nv.info                  --------------------------
	.section	.nv.info,"",@"SHT_CUDA_INFO"
	.align	4


	//----- nvinfo : EIATTR_REGCOUNT
	.align		4
        /*0000*/ 	.byte	0x04, 0x2f
        /*0002*/ 	.short	(.L_4 - .L_3)
	.align		4
.L_3:
        /*0004*/ 	.word	index@(gluon_tcgen05)
        /*0008*/ 	.word	0x00000087


	//----- nvinfo : EIATTR_FRAME_SIZE
	.align		4
.L_4:
        /*000c*/ 	.byte	0x04, 0x11
        /*000e*/ 	.short	(.L_6 - .L_5)
	.align		4
.L_5:
        /*0010*/ 	.word	index@($__internal_2_$__cuda_sm10x_tcgen05_guardrail_trap_unallocated_columns_being_dealloced)
        /*0014*/ 	.word	0x00000000


	//----- nvinfo : EIATTR_FRAME_SIZE
	.align		4
.L_6:
        /*0018*/ 	.byte	0x04, 0x11
        /*001a*/ 	.short	(.L_8 - .L_7)
	.align		4
.L_7:
        /*001c*/ 	.word	index@($__internal_1_$__cuda_sm10x_tcgen05_guardrail_trap_phase_invalid_during_alloc)
        /*0020*/ 	.word	0x00000000


	//----- nvinfo : EIATTR_FRAME_SIZE
	.align		4
.L_8:
        /*0024*/ 	.byte	0x04, 0x11
        /*0026*/ 	.short	(.L_10 - .L_9)
	.align		4
.L_9:
        /*0028*/ 	.word	index@($__internal_0_$__cuda_sm10x_tcgen05_guardrail_trap_col_being_dealloced_not_returned_by_alloc)
        /*002c*/ 	.word	0x00000000


	//----- nvinfo : EIATTR_FRAME_SIZE
	.align		4
.L_10:
        /*0030*/ 	.byte	0x04, 0x11
        /*0032*/ 	.short	(.L_12 - .L_11)
	.align		4
.L_11:
        /*0034*/ 	.word	index@(gluon_tcgen05)
        /*0038*/ 	.word	0x00000000


	//----- nvinfo : EIATTR_MIN_STACK_SIZE
	.align		4
.L_12:
        /*003c*/ 	.byte	0x04, 0x12
        /*003e*/ 	.short	(.L_14 - .L_13)
	.align		4
.L_13:
        /*0040*/ 	.word	index@(gluon_tcgen05)
        /*0044*/ 	.word	0x00000000
.L_14:


//--------------------- .nv.info.gluon_tcgen05    --------------------------
	.section	.nv.info.gluon_tcgen05,"",@"SHT_CUDA_INFO"
	.sectionflags	@""
	.align	4


	//----- nvinfo : EIATTR_CUDA_API_VERSION
	.align		4
        /*0000*/ 	.byte	0x04, 0x37
        /*0002*/ 	.short	(.L_16 - .L_15)
.L_15:
        /*0004*/ 	.word	0x00000081


	//----- nvinfo : EIATTR_KPARAM_INFO
	.align		4
.L_16:
        /*0008*/ 	.byte	0x04, 0x17
        /*000a*/ 	.short	(.L_18 - .L_17)
.L_17:
        /*000c*/ 	.word	0x00000000
        /*0010*/ 	.short	0x000a
        /*0012*/ 	.short	0x0048
        /*0014*/ 	.byte	0x00, 0xf4, 0x21, 0x00


	//----- nvinfo : EIATTR_KPARAM_INFO
	.align		4
.L_18:
        /*0018*/ 	.byte	0x04, 0x17
        /*001a*/ 	.short	(.L_20 - .L_19)
.L_19:
        /*001c*/ 	.word	0x00000000
        /*0020*/ 	.short	0x0009
        /*0022*/ 	.short	0x0040
        /*0024*/ 	.byte	0x00, 0xf4, 0x21, 0x00


	//----- nvinfo : EIATTR_KPARAM_INFO
	.align		4
.L_20:
        /*0028*/ 	.byte	0x04, 0x17
        /*002a*/ 	.short	(.L_22 - .L_21)
.L_21:
        /*002c*/ 	.word	0x00000000
        /*0030*/ 	.short	0x0008
        /*0032*/ 	.short	0x0038
        /*0034*/ 	.byte	0x00, 0xf0, 0x21, 0x00


	//----- nvinfo : EIATTR_KPARAM_INFO
	.align		4
.L_22:
        /*0038*/ 	.byte	0x04, 0x17
        /*003a*/ 	.short	(.L_24 - .L_23)
.L_23:
        /*003c*/ 	.word	0x00000000
        /*0040*/ 	.short	0x0007
        /*0042*/ 	.short	0x0030
        /*0044*/ 	.byte	0x00, 0xf0, 0x21, 0x00


	//----- nvinfo : EIATTR_KPARAM_INFO
	.align		4
.L_24:
        /*0048*/ 	.byte	0x04, 0x17
        /*004a*/ 	.short	(.L_26 - .L_25)
.L_25:
        /*004c*/ 	.word	0x00000000
        /*0050*/ 	.short	0x0006
        /*0052*/ 	.short	0x0028
        /*0054*/ 	.byte	0x00, 0xf0, 0x21, 0x00


	//----- nvinfo : EIATTR_KPARAM_INFO
	.align		4
.L_26:
        /*0058*/ 	.byte	0x04, 0x17
        /*005a*/ 	.short	(.L_28 - .L_27)
.L_27:
        /*005c*/ 	.word	0x00000000
        /*0060*/ 	.short	0x0005
        /*0062*/ 	.short	0x0020
        /*0064*/ 	.byte	0x00, 0xf0, 0x11, 0x00


	//----- nvinfo : EIATTR_KPARAM_INFO
	.align		4
.L_28:
        /*0068*/ 	.byte	0x04, 0x17
        /*006a*/ 	.short	(.L_30 - .L_29)
.L_29:
        /*006c*/ 	.word	0x00000000
        /*0070*/ 	.short	0x0004
        /*0072*/ 	.short	0x001c
        /*0074*/ 	.byte	0x00, 0xf0, 0x11, 0x00


	//----- nvinfo : EIATTR_KPARAM_INFO
	.align		4
.L_30:
        /*0078*/ 	.byte	0x04, 0x17
        /*007a*/ 	.short	(.L_32 - .L_31)
.L_31:
        /*007c*/ 	.word	0x00000000
        /*0080*/ 	.short	0x0003
        /*0082*/ 	.short	0x0018
        /*0084*/ 	.byte	0x00, 0xf0, 0x11, 0x00


	//----- nvinfo : EIATTR_KPARAM_INFO
	.align		4
.L_32:
        /*0088*/ 	.byte	0x04, 0x17
        /*008a*/ 	.short	(.L_34 - .L_33)
.L_33:
        /*008c*/ 	.word	0x00000000
        /*0090*/ 	.short	0x0002
        /*0092*/ 	.short	0x0010
        /*0094*/ 	.byte	0x00, 0xf4, 0x21, 0x00


	//----- nvinfo : EIATTR_KPARAM_INFO
	.align		4
.L_34:
        /*0098*/ 	.byte	0x04, 0x17
        /*009a*/ 	.short	(.L_36 - .L_35)
.L_35:
        /*009c*/ 	.word	0x00000000
        /*00a0*/ 	.short	0x0001
        /*00a2*/ 	.short	0x0008
        /*00a4*/ 	.byte	0x00, 0xf4, 0x21, 0x00


	//----- nvinfo : EIATTR_KPARAM_INFO
	.align		4
.L_36:
        /*00a8*/ 	.byte	0x04, 0x17
        /*00aa*/ 	.short	(.L_38 - .L_37)
.L_37:
        /*00ac*/ 	.word	0x00000000
        /*00b0*/ 	.short	0x0000
        /*00b2*/ 	.short	0x0000
        /*00b4*/ 	.byte	0x00, 0xf4, 0x21, 0x00


	//----- nvinfo : EIATTR_AT_ENTRY_FRAGMENTS
	.align		4
.L_38:
        /*00b8*/ 	.byte	0x04, 0x4f
        /*00ba*/ 	.short	(.L_40 - .L_39)


	//   ....[0]....
.L_39:
        /*00bc*/ 	.word	0x00000004


	//----- nvinfo : EIATTR_RESERVED_SMEM_USED
	.align		4
.L_40:
        /*00c0*/ 	.byte	0x01, 0x41
	.zero		2


	//----- nvinfo : EIATTR_SPARSE_MMA_MASK
	.align		4
        /*00c4*/ 	.byte	0x03, 0x50
        /*00c6*/ 	.short	0x0000


	//----- nvinfo : EIATTR_TCGEN05_1CTA_USED
	.align		4
        /*00c8*/ 	.byte	0x01, 0x51
	.zero		2


	//----- nvinfo : EIATTR_MAXREG_COUNT
	.align		4
        /*00cc*/ 	.byte	0x03, 0x1b
        /*00ce*/ 	.short	0x00ff


	//----- nvinfo : EIATTR_NUM_BARRIERS
	.align		4
        /*00d0*/ 	.byte	0x02, 0x4c
        /*00d2*/ 	.byte	0x01
	.zero		1


	//----- nvinfo : EIATTR_INT_WARP_WIDE_INSTR_OFFSETS
	.align		4
        /*00d4*/ 	.byte	0x04, 0x31
        /*00d6*/ 	.short	(.L_42 - .L_41)


	//   ....[0]....
.L_41:
        /*00d8*/ 	.word	0x00001730


	//   ....[1]....
        /*00dc*/ 	.word	0x00001750


	//   ....[2]....
        /*00e0*/ 	.word	0x000017d0


	//   ....[3]....
        /*00e4*/ 	.word	0x000018e0


	//   ....[4]....
        /*00e8*/ 	.word	0x000018f0


	//   ....[5]....
        /*00ec*/ 	.word	0x00001970


	//   ....[6]....
        /*00f0*/ 	.word	0x00001980


	//   ....[7]....
        /*00f4*/ 	.word	0x00001c20


	//   ....[8]....
        /*00f8*/ 	.word	0x00001c30


	//   ....[9]....
        /*00fc*/ 	.word	0x00001d80


	//   ....[10]....
        /*0100*/ 	.word	0x00001d90


	//   ....[11]....
        /*0104*/ 	.word	0x00001dd0


	//   ....[12]....
        /*0108*/ 	.word	0x00001e10


	//   ....[13]....
        /*010c*/ 	.word	0x00001fb0


	//   ....[14]....
        /*0110*/ 	.word	0x00001fc0


	//   ....[15]....
        /*0114*/ 	.word	0x000021f0


	//   ....[16]....
        /*0118*/ 	.word	0x00002210


	//   ....[17]....
        /*011c*/ 	.word	0x00002980


	//   ....[18]....
        /*0120*/ 	.word	0x000029d0


	//----- nvinfo : EIATTR_COOP_GROUP_MASK_REGIDS
	.align		4
.L_42:
        /*0124*/ 	.byte	0x04, 0x29
        /*0126*/ 	.short	(.L_44 - .L_43)


	//   ....[0]....
.L_43:
        /*0128*/ 	.word	0xffffffff


	//   ....[1]....
        /*012c*/ 	.word	0xffffffff


	//   ....[2]....
        /*0130*/ 	.word	0xffffffff


	//   ....[3]....
        /*0134*/ 	.word	0xffffffff


	//   ....[4]....
        /*0138*/ 	.word	0xffffffff


	//   ....[5]....
        /*013c*/ 	.word	0xffffffff


	//   ....[6]....
        /*0140*/ 	.word	0xffffffff


	//   ....[7]....
        /*0144*/ 	.word	0xffffffff


	//   ....[8]....
        /*0148*/ 	.word	0xffffffff


	//   ....[9]....
        /*014c*/ 	.word	0xffffffff


	//----- nvinfo : EIATTR_COOP_GROUP_INSTR_OFFSETS
	.align		4
.L_44:
        /*0150*/ 	.byte	0x04, 0x28
        /*0152*/ 	.short	(.L_46 - .L_45)


	//   ....[0]....
.L_45:
        /*0154*/ 	.word	0x00000050


	//   ....[1]....
        /*0158*/ 	.word	0x00000310


	//   ....[2]....
        /*015c*/ 	.word	0x00000500


	//   ....[3]....
        /*0160*/ 	.word	0x000009c0


	//   ....[4]....
        /*0164*/ 	.word	0x00000b00


	//   ....[5]....
        /*0168*/ 	.word	0x00000fb0


	//   ....[6]....
        /*016c*/ 	.word	0x000010f0


	//   ....[7]....
        /*0170*/ 	.word	0x000015e0


	//   ....[8]....
        /*0174*/ 	.word	0x00002810


	//   ....[9]....
        /*0178*/ 	.word	0x00002a80


	//----- nvinfo : EIATTR_VRC_CTA_INIT_COUNT
	.align		4
.L_46:
        /*017c*/ 	.byte	0x02, 0x4a
        /*017e*/ 	.byte	0x80
	.zero		1


	//----- nvinfo : EIATTR_MBARRIER_INSTR_OFFSETS
	.align		4
        /*0180*/ 	.byte	0x04, 0x39
        /*0182*/ 	.short	(.L_48 - .L_47)


	//   ....[0]....
.L_47:
        /*0184*/ 	.word	0x000017f0
        /*0188*/ 	.word	0x000000ff
        /*018c*/ 	.word	0x0000c000
        /*0190*/ 	.short	0x0100
        /*0192*/ 	.byte	0x0a
	.zero		1


	//   ....[1]....
        /*0194*/ 	.word	0x00001800
        /*0198*/ 	.word	0x000000ff
        /*019c*/ 	.word	0x0000c010
        /*01a0*/ 	.short	0x0100
        /*01a2*/ 	.byte	0x0a
	.zero		1


	//   ....[2]....
        /*01a4*/ 	.word	0x00001ae0
        /*01a8*/ 	.word	0x000000ff
        /*01ac*/ 	.word	0x0000c000
        /*01b0*/ 	.short	0x010a
        /*01b2*/ 	.byte	0x0a
	.zero		1


	//   ....[3]....
        /*01b4*/ 	.word	0x00001c80
        /*01b8*/ 	.word	0x000000ff
        /*01bc*/ 	.word	0x0000c010
        /*01c0*/ 	.short	0x010a
        /*01c2*/ 	.byte	0x0a
	.zero		1


	//   ....[4]....
        /*01c4*/ 	.word	0x00001e90
        /*01c8*/ 	.word	0x000000ff
        /*01cc*/ 	.word	0x0000c000
        /*01d0*/ 	.short	0x010a
        /*01d2*/ 	.byte	0x0a
	.zero		1


	//   ....[5]....
        /*01d4*/ 	.word	0x00002000
        /*01d8*/ 	.word	0x000000ff
        /*01dc*/ 	.word	0x0000c010
        /*01e0*/ 	.short	0x010a
        /*01e2*/ 	.byte	0x0a
	.zero		1


	//   ....[6]....
        /*01e4*/ 	.word	0x00002090
        /*01e8*/ 	.word	0x000000ff
        /*01ec*/ 	.word	0x0000c000
        /*01f0*/ 	.short	0x0108
        /*01f2*/ 	.byte	0x0a
	.zero		1


	//   ....[7]....
        /*01f4*/ 	.word	0x000020a0
        /*01f8*/ 	.word	0x000000ff
        /*01fc*/ 	.word	0x0000c010
        /*0200*/ 	.short	0x0108
        /*0202*/ 	.byte	0x0a
	.zero		1


	//   ....[8]....
        /*0204*/ 	.word	0x00002aa0
        /*0208*/ 	.word	0x000000ff
        /*020c*/ 	.word	0x0000c000
        /*0210*/ 	.short	0x010a
        /*0212*/ 	.byte	0x0a
	.zero		1


	//   ....[9]....
        /*0214*/ 	.word	0x00002ad0
        /*0218*/ 	.word	0x000000ff
        /*021c*/ 	.word	0x0000c010
        /*0220*/ 	.short	0x010a
        /*0222*/ 	.byte	0x0a
	.zero		1


	//   ....[10]....
        /*0224*/ 	.word	0x00002b00
        /*0228*/ 	.word	0x000000ff
        /*022c*/ 	.word	0x0000c000
        /*0230*/ 	.short	0x010a
        /*0232*/ 	.byte	0x0a
	.zero		1


	//   ....[11]....
        /*0234*/ 	.word	0x00002b30
        /*0238*/ 	.word	0x000000ff
        /*023c*/ 	.word	0x0000c010
        /*0240*/ 	.short	0x010a
        /*0242*/ 	.byte	0x0a
	.zero		1


	//----- nvinfo : EIATTR_NUM_MBARRIERS
	.align		4
.L_48:
        /*0244*/ 	.byte	0x03, 0x38
        /*0246*/ 	.short	0x0002


	//----- nvinfo : EIATTR_EXIT_INSTR_OFFSETS
	.align		4
        /*0248*/ 	.byte	0x04, 0x1c
        /*024a*/ 	.short	(.L_50 - .L_49)


	//   ....[0]....
.L_49:
        /*024c*/ 	.word	0x00002a90


	//----- nvinfo : EIATTR_REQNTID
	.align		4
.L_50:
        /*0250*/ 	.byte	0x04, 0x10
        /*0252*/ 	.short	(.L_52 - .L_51)
.L_51:
        /*0254*/ 	.word	0x00000100
        /*0258*/ 	.word	0x00000001
        /*025c*/ 	.word	0x00000001


	//----- nvinfo : EIATTR_CRS_STACK_SIZE
	.align		4
.L_52:
        /*0260*/ 	.byte	0x04, 0x1e
        /*0262*/ 	.short	(.L_54 - .L_53)
.L_53:
        /*0264*/ 	.word	0x00000000


	//----- nvinfo : EIATTR_CBANK_PARAM_SIZE
	.align		4
.L_54:
        /*0268*/ 	.byte	0x03, 0x19
        /*026a*/ 	.short	0x0050


	//----- nvinfo : EIATTR_PARAM_CBANK
	.align		4
        /*026c*/ 	.byte	0x04, 0x0a
        /*026e*/ 	.short	(.L_56 - .L_55)
	.align		4
.L_55:
        /*0270*/ 	.word	index@(.nv.constant0.gluon_tcgen05)
        /*0274*/ 	.short	0x0380
        /*0276*/ 	.short	0x0050


	//----- nvinfo : EIATTR_SW_WAR
	.align		4
.L_56:
        /*0278*/ 	.byte	0x04, 0x36
        /*027a*/ 	.short	(.L_58 - .L_57)
.L_57:
        /*027c*/ 	.word	0x00000008
.L_58:


//--------------------- .nv.compat                --------------------------
	.section	.nv.compat,"",@"SHT_CUDA_COMPAT_INFO"
	.align	4
        /*0000*/ 	.byte	0x02, 0x02, 0x02, 0x00, 0x02, 0x05, 0x05, 0x00, 0x02, 0x03, 0x03, 0x00, 0x02, 0x06, 0x01, 0x00


//--------------------- .nv.callgraph             --------------------------
	.section	.nv.callgraph,"",@"SHT_CUDA_CALLGRAPH"
	.align	4
	.sectionentsize	8
	.align		4
        /*0000*/ 	.word	0x00000000
	.align		4
        /*0004*/ 	.word	0xffffffff
	.align		4
        /*0008*/ 	.word	0x00000000
	.align		4
        /*000c*/ 	.word	0xfffffffe
	.align		4
        /*0010*/ 	.word	0x00000000
	.align		4
        /*0014*/ 	.word	0xfffffffd
	.align		4
        /*0018*/ 	.word	0x00000000
	.align		4
        /*001c*/ 	.word	0xfffffffc


//--------------------- .text.gluon_tcgen05       --------------------------
	.section	.text.gluon_tcgen05,"ax",@progbits
	.align	128
        .global         gluon_tcgen05
        .type           gluon_tcgen05,@function
        .size           gluon_tcgen05,(.L_x_73 - gluon_tcgen05)
        .other          gluon_tcgen05,@"STO_CUDA_ENTRY STV_DEFAULT"
gluon_tcgen05:
.text.gluon_tcgen05:
[----:B------:R-:W1:Y:S01]  /*0000*/  LDC R1, c[0x0][0x37c] ;  /* 0x0000df00ff017b82 */ /* 0x000e620000000800 */
[----:B------:R-:W2:Y:S02]  /*0010*/  S2R R0, SR_TID.X ;  /* 0x0000000000007919 */ /* 0x000ea40000002100 */
[----:B--2---:R-:W-:-:S13]  /*0020*/  ISETP.GE.U32.AND P2, PT, R0, 0x20, PT ;  /* 0x000000200000780c */ /* 0x004fda0003f46070 */
[----:B------:R-:W-:Y:S05]  /*0030*/  @P2 BRA `(.L_x_0) ;  /* 0x0000000000b82947 */ /* 0x000fea0003800000 */
[----:B------:R-:W2:Y:S01]  /*0040*/  S2UR UR6, SR_CgaCtaId ;  /* 0x00000000000679c3 */ /* 0x000ea20000008800 */
[----:B------:R-:W-:Y:S01]  /*0050*/  NOP ;  /* 0x0000000000007918 */ /* 0x000fe20000000000 */
[----:B------:R-:W-:Y:S02]  /*0060*/  UMOV UR4, 0x40 ;  /* 0x0000004000047882 */ /* 0x000fe40000000000 */
[----:B--2---:R-:W-:-:S09]  /*0070*/  ULEA UR4, UR6, UR4, 0x18 ;  /* 0x0000000406047291 */ /* 0x004fd2000f8ec0ff */
[----:B------:R-:W2:Y:S01]  /*0080*/  LDS.U8 R2, [UR4] ;  /* 0x00000004ff027984 */ /* 0x000ea20008000000 */
[----:B------:R-:W-:Y:S02]  /*0090*/  UMOV UR4, 0x400 ;  /* 0x0000040000047882 */ /* 0x000fe40000000000 */
[----:B------:R-:W-:Y:S01]  /*00a0*/  ULEA UR4, UR6, UR4, 0x18 ;  /* 0x0000000406047291 */ /* 0x000fe2000f8ec0ff */
[----:B--2---:R-:W-:-:S13]  /*00b0*/  ISETP.NE.AND P0, PT, R2, RZ, PT ;  /* 0x000000ff0200720c */ /* 0x004fda0003f05270 */
[----:B------:R-:W-:Y:S05]  /*00c0*/  @P0 BRA `(.L_x_1) ;  /* 0x00000000007c0947 */ /* 0x000fea0003800000 */
[----:B------:R-:W-:-:S13]  /*00d0*/  ELECT P0, URZ, PT ;  /* 0x0000000000ff782f */ /* 0x000fda0003800000 */
[----:B------:R-:W-:Y:S05]  /*00e0*/  @!P0 BRA `(.L_x_2) ;  /* 0x0000000000848947 */ /* 0x000fea0003800000 */
[----:B------:R-:W-:Y:S01]  /*00f0*/  UMOV UR5, 0x8 ;  /* 0x0000000800057882 */ /* 0x000fe20000000000 */
[----:B------:R-:W-:Y:S02]  /*0100*/  IMAD.MOV.U32 R5, RZ, RZ, 0x1 ;  /* 0x00000001ff057424 */ /* 0x000fe400078e00ff */
[----:B------:R-:W-:Y:S02]  /*0110*/  IMAD.MOV.U32 R3, RZ, RZ, 0xff ;  /* 0x000000ffff037424 */ /* 0x000fe400078e00ff */
[----:B------:R-:W-:Y:S04]  /*0120*/  DEPBAR.LE SB2, 0x36 ;  /* 0x0000ad800000791a */ /* 0x000fe80000000000 */
[----:B------:R-:W2:Y:S02]  /*0130*/  UTCATOMSWS.FIND_AND_SET.ALIGN UP0, UR5, UR5 ;  /* 0x00000005000575e3 */ /* 0x000ea40008000800 */
[----:B--2---:R-:W-:-:S04]  /*0140*/  PLOP3.LUT P0, PT, PT, PT, UP0, 0x80, 0x8 ;  /* 0x000000000008781c */ /* 0x004fc80003f0f008 */
[----:B------:R-:W-:-:S04]  /*0150*/  SEL R2, RZ, 0xffffffff, !P0 ;  /* 0xffffffffff027807 */ /* 0x000fc80004000000 */
[----:B------:R-:W-:Y:S01]  /*0160*/  ISETP.NE.AND P0, PT, R2, RZ, PT ;  /* 0x000000ff0200720c */ /* 0x000fe20003f05270 */
[----:B------:R-:W-:-:S12]  /*0170*/  IMAD.U32 R2, RZ, RZ, UR5 ;  /* 0x00000005ff027e24 */ /* 0x000fd8000f8e00ff */
[----:B------:R-:W-:Y:S05]  /*0180*/  @P0 BRA `(.L_x_3) ;  /* 0x0000000000240947 */ /* 0x000fea0003800000 */
.L_x_4:
[----:B------:R-:W-:Y:S05]  /*0190*/  NANOSLEEP 0x64 ;  /* 0x000000640000795d */ /* 0x000fea0003800000 */
[----:B------:R-:W-:-:S05]  /*01a0*/  UMOV UR5, 0x8 ;  /* 0x0000000800057882 */ /* 0x000fca0000000000 */
[----:B------:R-:W-:Y:S04]  /*01b0*/  DEPBAR.LE SB2, 0x36 ;  /* 0x0000ad800000791a */ /* 0x000fe80000000000 */
[----:B------:R-:W2:Y:S02]  /*01c0*/  UTCATOMSWS.FIND_AND_SET.ALIGN UP0, UR5, UR5 ;  /* 0x00000005000575e3 */ /* 0x000ea40008000800 */
[----:B--2---:R-:W-:-:S04]  /*01d0*/  PLOP3.LUT P0, PT, PT, PT, UP0, 0x80, 0x8 ;  /* 0x000000000008781c */ /* 0x004fc80003f0f008 */
[----:B------:R-:W-:-:S04]  /*01e0*/  SEL R2, RZ, 0xffffffff, !P0 ;  /* 0xffffffffff027807 */ /* 0x000fc80004000000 */
[----:B------:R-:W-:Y:S01]  /*01f0*/  ISETP.NE.AND P0, PT, R2, RZ, PT ;  /* 0x000000ff0200720c */ /* 0x000fe20003f05270 */
[----:B------:R-:W-:-:S12]  /*0200*/  IMAD.U32 R2, RZ, RZ, UR5 ;  /* 0x00000005ff027e24 */ /* 0x000fd8000f8e00ff */
[----:B------:R-:W-:Y:S05]  /*0210*/  @!P0 BRA `(.L_x_4) ;  /* 0xfffffffc00dc8947 */ /* 0x000fea000383ffff */
.L_x_3:
[C---:B------:R-:W-:Y:S01]  /*0220*/  VIADD R4, R2.reuse, 0x10 ;  /* 0x0000001002047836 */ /* 0x040fe20000000000 */
[----:B------:R-:W-:Y:S01]  /*0230*/  UMOV UR5, 0x50 ;  /* 0x0000005000057882 */ /* 0x000fe20000000000 */
[----:B------:R-:W-:Y:S01]  /*0240*/  SHF.L.U32 R3, R3, R2, RZ ;  /* 0x0000000203037219 */ /* 0x000fe200000006ff */
[----:B------:R-:W-:Y:S01]  /*0250*/  ULEA UR5, UR6, UR5, 0x18 ;  /* 0x0000000506057291 */ /* 0x000fe2000f8ec0ff */
[----:B------:R-:W-:Y:S01]  /*0260*/  IMAD.SHL.U32 R2, R2, 0x20, RZ ;  /* 0x0000002002027824 */ /* 0x000fe200078e00ff */
[----:B------:R-:W-:-:S04]  /*0270*/  SHF.L.U32 R4, R5, R4, RZ ;  /* 0x0000000405047219 */ /* 0x000fc800000006ff */
[----:B------:R-:W-:-:S05]  /*0280*/  LOP3.LUT R3, R4, R3, RZ, 0xfc, !PT ;  /* 0x0000000304037212 */ /* 0x000fca00078efcff */
[----:B------:R2:W-:Y:S04]  /*0290*/  ATOMS.OR RZ, [UR5], R3 ;  /* 0x00000003ffff798c */ /* 0x0005e8000b000005 */
[----:B------:R2:W-:Y:S01]  /*02a0*/  STS [UR4], R2 ;  /* 0x00000002ff007988 */ /* 0x0005e20008000804 */
[----:B------:R-:W-:Y:S05]  /*02b0*/  BRA `(.L_x_2) ;  /* 0x0000000000107947 */ /* 0x000fea0003800000 */
.L_x_1:
[----:B------:R-:W-:Y:S01]  /*02c0*/  IMAD.MOV.U32 R3, RZ, RZ, -0x1 ;  /* 0xffffffffff037424 */ /* 0x000fe200078e00ff */
[----:B------:R-:W-:-:S04]  /*02d0*/  MOV R2, 0x300 ;  /* 0x0000030000027802 */ /* 0x000fc80000000f00 */
[----:B------:R2:W-:Y:S03]  /*02e0*/  STS [UR4], R3 ;  /* 0x00000003ff007988 */ /* 0x0005e60008000804 */
[----:B-12---:R-:W-:Y:S05]  /*02f0*/  CALL.REL.NOINC `($__internal_1_$__cuda_sm10x_tcgen05_guardrail_trap_phase_invalid_during_alloc) ;  /* 0x0000002800247944 */ /* 0x006fea0003c00000 */
.L_x_2:
[----:B------:R-:W-:Y:S05]  /*0300*/  WARPSYNC.ALL ;  /* 0x0000000000007948 */ /* 0x000fea0003800000 */
[----:B------:R-:W-:Y:S01]  /*0310*/  NOP ;  /* 0x0000000000007918 */ /* 0x000fe20000000000 */
.L_x_0:
[----:B------:R-:W3:Y:S08]  /*0320*/  S2UR UR4, SR_CgaCtaId ;  /* 0x00000000000479c3 */ /* 0x000ef00000008800 */
[----:B------:R-:W-:Y:S01]  /*0330*/  BAR.SYNC.DEFER_BLOCKING 0x0 ;  /* 0x0000000000007b1d */ /* 0x000fe20000010000 */
[----:B------:R-:W-:-:S05]  /*0340*/  LOP3.LUT R132, R0, 0xff, RZ, 0xc0, !PT ;  /* 0x000000ff00847812 */ /* 0x000fca00078ec0ff */
[----:B------:R-:W-:Y:S02]  /*0350*/  UMOV UR10, 0x400 ;  /* 0x00000400000a7882 */ /* 0x000fe40000000000 */
[----:B------:R-:W4:Y:S08]  /*0360*/  LDC R4, c[0x0][0x398] ;  /* 0x0000e600ff047b82 */ /* 0x000f300000000800 */
[----:B------:R-:W5:Y:S01]  /*0370*/  LDC R12, c[0x0][0x3a0] ;  /* 0x0000e800ff0c7b82 */ /* 0x000f620000000800 */
[----:B---3--:R-:W-:-:S07]  /*0380*/  ULEA UR10, UR4, UR10, 0x18 ;  /* 0x0000000a040a7291 */ /* 0x008fce000f8ec0ff */
[----:B------:R-:W3:Y:S02]  /*0390*/  S2UR UR11, SR_CTAID.Y ;  /* 0x00000000000b79c3 */ /* 0x000ee40000002600 */
[----:B--2---:R-:W2:Y:S06]  /*03a0*/  LDS R3, [UR10] ;  /* 0x0000000aff037984 */ /* 0x004eac0008000800 */
[----:B------:R-:W-:Y:S06]  /*03b0*/  BAR.SYNC.DEFER_BLOCKING 0x0 ;  /* 0x0000000000007b1d */ /* 0x000fec0000010000 */
[----:B------:R-:W-:Y:S05]  /*03c0*/  @P2 BRA `(.L_x_5) ;  /* 0x0000000000182947 */ /* 0x000fea0003800000 */
[----:B------:R-:W-:Y:S01]  /*03d0*/  ELECT P0, URZ, PT ;  /* 0x0000000000ff782f */ /* 0x000fe20003800000 */
[----:B------:R-:W-:Y:S01]  /*03e0*/  IMAD.MOV.U32 R2, RZ, RZ, 0x1 ;  /* 0x00000001ff027424 */ /* 0x000fe200078e00ff */
[----:B------:R-:W-:Y:S01]  /*03f0*/  UMOV UR5, 0x40 ;  /* 0x0000004000057882 */ /* 0x000fe20000000000 */
[----:B------:R-:W-:Y:S01]  /*0400*/  UVIRTCOUNT.DEALLOC.SMPOOL 0x80 ;  /* 0x000000800000784c */ /* 0x000fe20000000000 */
[----:B------:R-:W-:-:S09]  /*0410*/  ULEA UR5, UR4, UR5, 0x18 ;  /* 0x0000000504057291 */ /* 0x000fd2000f8ec0ff */
[----:B------:R5:W-:Y:S03]  /*0420*/  @P0 STS.U8 [UR5], R2 ;  /* 0x00000002ff000988 */ /* 0x000be60008000005 */
.L_x_5:
[----:B------:R-:W5:Y:S01]  /*0430*/  S2UR UR4, SR_CTAID.Z ;  /* 0x00000000000479c3 */ /* 0x000f620000002700 */
[----:B------:R-:W4:Y:S01]  /*0440*/  LDCU UR5, c[0x0][0x370] ;  /* 0x00006e00ff0577ac */ /* 0x000f220008000800 */
[----:B------:R-:W-:Y:S01]  /*0450*/  ISETP.GE.U32.AND P0, PT, R132, 0x20, PT ;  /* 0x000000208400780c */ /* 0x000fe20003f06070 */
[----:B----4-:R-:W-:Y:S01]  /*0460*/  VIADD R4, R4, 0xffffffff ;  /* 0xffffffff04047836 */ /* 0x010fe20000000000 */
[C---:B------:R-:W-:Y:S01]  /*0470*/  ISETP.NE.U32.AND P3, PT, R132.reuse, RZ, PT ;  /* 0x000000ff8400720c */ /* 0x040fe20003f65070 */
[----:B------:R-:W5:Y:S01]  /*0480*/  LDCU UR6, c[0x0][0x374] ;  /* 0x00006e80ff0677ac */ /* 0x000f620008000800 */
[----:B------:R-:W-:Y:S01]  /*0490*/  LEA R10, R132, UR10, 0x2 ;  /* 0x0000000a840a7c11 */ /* 0x000fe2000f8e10ff */
[----:B-----5:R-:W-:Y:S01]  /*04a0*/  VIADD R11, R12, 0xffffffff ;  /* 0xffffffff0c0b7836 */ /* 0x020fe20000000000 */
[----:B------:R-:W4:Y:S01]  /*04b0*/  S2UR UR31, SR_CTAID.X ;  /* 0x00000000001f79c3 */ /* 0x000f220000002500 */
[----:B------:R-:W5:Y:S01]  /*04c0*/  LDCU.64 UR12, c[0x0][0x3c0] ;  /* 0x00007800ff0c77ac */ /* 0x000f620008000a00 */
[----:B--2---:R-:W-:Y:S01]  /*04d0*/  R2UR UR32, R3 ;  /* 0x00000000032072ca */ /* 0x004fe200000e0000 */
[----:B------:R-:W-:Y:S04]  /*04e0*/  BSSY.RECONVERGENT B0, `(.L_x_6) ;  /* 0x0000011000007945 */ /* 0x000fe80003800200 */
[----:B------:R2:W-:Y:S01]  /*04f0*/  @!P0 STS [R10], RZ ;  /* 0x000000ff0a008388 */ /* 0x0005e20000000800 */
[----:B------:R-:W-:-:S03]  /*0500*/  NOP ;  /* 0x0000000000007918 */ /* 0x000fc60000000000 */
[----:B------:R2:W-:Y:S01]  /*0510*/  @!P3 STS [UR10+0x24], R4 ;  /* 0x00002404ff00b988 */ /* 0x0005e2000800080a */
[----:B---3--:R-:W-:-:S03]  /*0520*/  UIMAD UR4, UR4, UR6, UR11 ;  /* 0x00000006040472a4 */ /* 0x008fc6000f8e020b */
[----:B------:R2:W-:Y:S01]  /*0530*/  @!P3 STS [UR10+0x20], R11 ;  /* 0x0000200bff00b988 */ /* 0x0005e2000800080a */
[----:B----4-:R-:W-:-:S04]  /*0540*/  UIMAD UR4, UR4, UR5, UR31 ;  /* 0x00000005040472a4 */ /* 0x010fc8000f8e021f */
[----:B------:R-:W-:-:S04]  /*0550*/  UIMAD UR4, UR4, 0x180, URZ ;  /* 0x00000180040478a4 */ /* 0x000fc8000f8e02ff */
[----:B-----5:R-:W-:-:S04]  /*0560*/  UIADD3 UR8, UP0, UPT, UR4, UR12, URZ ;  /* 0x0000000c04087290 */ /* 0x020fc8000ff1e0ff */
[----:B------:R-:W-:Y:S01]  /*0570*/  ULEA.HI.X.SX32 UR9, UR4, UR13, 0x1, UP0 ;  /* 0x0000000d04097291 */ /* 0x000fe200080f0eff */
[----:B--2---:R-:W-:Y:S11]  /*0580*/  @P3 BRA `(.L_x_7) ;  /* 0x0000000000183947 */ /* 0x004ff60003800000 */
[----:B------:R-:W2:Y:S01]  /*0590*/  LDS R2, [UR10+0x8] ;  /* 0x0000080aff027984 */ /* 0x000ea20008000800 */
[----:B------:R-:W3:Y:S01]  /*05a0*/  LDC.64 R6, c[0x0][0x380] ;  /* 0x0000e000ff067b82 */ /* 0x000ee20000000a00 */
[----:B------:R-:W-:Y:S02]  /*05b0*/  IMAD.MOV.U32 R3, RZ, RZ, 0x70 ;  /* 0x00000070ff037424 */ /* 0x000fe400078e00ff */
[----:B---3--:R3:W-:Y:S03]  /*05c0*/  STS.64 [UR10], R6 ;  /* 0x00000006ff007988 */ /* 0x0087e60008000a0a */
[----:B--2---:R-:W-:-:S05]  /*05d0*/  LOP3.LUT R2, R2, 0x10, R3, 0xd8, !PT ;  /* 0x0000001002027812 */ /* 0x004fca00078ed803 */
[----:B------:R3:W-:Y:S02]  /*05e0*/  STS [UR10+0x8], R2 ;  /* 0x00000802ff007988 */ /* 0x0007e4000800080a */
.L_x_7:
[----:B------:R-:W-:Y:S05]  /*05f0*/  BSYNC.RECONVERGENT B0 ;  /* 0x0000000000007941 */ /* 0x000fea0003800200 */
.L_x_6:
[----:B------:R-:W-:Y:S04]  /*0600*/  BSSY.RECONVERGENT B0, `(.L_x_8) ;  /* 0x000000a000007945 */ /* 0x000fe80003800200 */
[----:B------:R-:W-:Y:S05]  /*0610*/  @P3 BRA `(.L_x_9) ;  /* 0x0000000000203947 */ /* 0x000fea0003800000 */
[----:B---3--:R-:W2:Y:S01]  /*0620*/  LDS R2, [UR10+0x34] ;  /* 0x0000340aff027984 */ /* 0x008ea20008000800 */
[----:B------:R-:W-:Y:S02]  /*0630*/  IMAD.MOV.U32 R3, RZ, RZ, 0x3f000000 ;  /* 0x3f000000ff037424 */ /* 0x000fe400078e00ff */
[----:B------:R-:W-:Y:S01]  /*0640*/  @!P3 IMAD.MOV.U32 R5, RZ, RZ, 0x7f ;  /* 0x0000007fff05b424 */ /* 0x000fe200078e00ff */
[----:B------:R-:W3:Y:S02]  /*0650*/  @!P3 LDS R6, [UR10+0x38] ;  /* 0x0000380aff06b984 */ /* 0x000ee40008000800 */
[----:B--2---:R-:W-:Y:S02]  /*0660*/  LOP3.LUT R2, R2, 0xff000000, R3, 0xb8, !PT ;  /* 0xff00000002027812 */ /* 0x004fe400078eb803 */
[----:B---3--:R-:W-:-:S03]  /*0670*/  @!P3 LOP3.LUT R3, R6, 0xff, R5, 0xb8, !PT ;  /* 0x000000ff0603b812 */ /* 0x008fc600078eb805 */
[----:B------:R2:W-:Y:S04]  /*0680*/  STS [UR10+0x34], R2 ;  /* 0x00003402ff007988 */ /* 0x0005e8000800080a */
[----:B------:R2:W-:Y:S02]  /*0690*/  @!P3 STS [UR10+0x38], R3 ;  /* 0x00003803ff00b988 */ /* 0x0005e4000800080a */
.L_x_9:
[----:B------:R-:W-:Y:S05]  /*06a0*/  BSYNC.RECONVERGENT B0 ;  /* 0x0000000000007941 */ /* 0x000fea0003800200 */
.L_x_8:
[----:B------:R-:W-:Y:S04]  /*06b0*/  BSSY.RECONVERGENT B0, `(.L_x_10) ;  /* 0x000000e000007945 */ /* 0x000fe80003800200 */
[----:B------:R-:W-:Y:S05]  /*06c0*/  @P3 BRA `(.L_x_11) ;  /* 0x0000000000303947 */ /* 0x000fea0003800000 */
[----:B--2---:R-:W2:Y:S01]  /*06d0*/  LDS R3, [UR10+0x34] ;  /* 0x0000340aff037984 */ /* 0x004ea20008000800 */
[----:B------:R-:W4:Y:S03]  /*06e0*/  LDC.64 R8, c[0x0][0x3a8] ;  /* 0x0000ea00ff087b82 */ /* 0x000f260000000a00 */
[----:B---3--:R-:W3:Y:S01]  /*06f0*/  LDS R2, [UR10+0x1c] ;  /* 0x00001c0aff027984 */ /* 0x008ee20008000800 */
[C---:B----4-:R-:W-:Y:S01]  /*0700*/  SHF.L.U64.HI R6, R8.reuse, 0x1, R9 ;  /* 0x0000000108067819 */ /* 0x050fe20000010209 */
[----:B------:R-:W-:-:S03]  /*0710*/  IMAD.SHL.U32 R5, R8, 0x2, RZ ;  /* 0x0000000208057824 */ /* 0x000fc600078e00ff */
[--C-:B------:R-:W-:Y:S02]  /*0720*/  SHF.R.U32.HI R7, RZ, 0x4, R6.reuse ;  /* 0x00000004ff077819 */ /* 0x100fe40000011606 */
[----:B------:R-:W-:-:S05]  /*0730*/  SHF.R.U64 R5, R5, 0x4, R6 ;  /* 0x0000000405057819 */ /* 0x000fca0000001206 */
[----:B------:R4:W-:Y:S01]  /*0740*/  STS [UR10+0xc], R5 ;  /* 0x00000c05ff007988 */ /* 0x0009e2000800080a */
[----:B--2---:R-:W-:Y:S02]  /*0750*/  LOP3.LUT R3, R3, 0x7, RZ, 0xb8, !PT ;  /* 0x0000000703037812 */ /* 0x004fe400078eb8ff */
[----:B---3--:R-:W-:-:S03]  /*0760*/  LOP3.LUT R2, R2, 0xf, R7, 0xb8, !PT ;  /* 0x0000000f02027812 */ /* 0x008fc600078eb807 */
[----:B------:R4:W-:Y:S04]  /*0770*/  STS [UR10+0x34], R3 ;  /* 0x00003403ff007988 */ /* 0x0009e8000800080a */
[----:B------:R4:W-:Y:S02]  /*0780*/  STS [UR10+0x1c], R2 ;  /* 0x00001c02ff007988 */ /* 0x0009e4000800080a */
.L_x_11:
[----:B------:R-:W-:Y:S05]  /*0790*/  BSYNC.RECONVERGENT B0 ;  /* 0x0000000000007941 */ /* 0x000fea0003800200 */
.L_x_10:
[----:B------:R-:W-:Y:S04]  /*07a0*/  BSSY.RECONVERGENT B1, `(.L_x_12) ;  /* 0x000001a000017945 */ /* 0x000fe80003800200 */
[----:B------:R-:W-:Y:S04]  /*07b0*/  BSSY.RELIABLE B0, `(.L_x_13) ;  /* 0x0000015000007945 */ /* 0x000fe80003800100 */
[----:B------:R-:W-:Y:S05]  /*07c0*/  @P3 BRA `(.L_x_14) ;  /* 0x0000000000203947 */ /* 0x000fea0003800000 */
[----:B--234-:R-:W2:Y:S02]  /*07d0*/  LDS R2, [UR10+0x34] ;  /* 0x0000340aff027984 */ /* 0x01cea40008000800 */
[----:B--2---:R-:W-:-:S05]  /*07e0*/  LOP3.LUT R2, R2, 0x38, RZ, 0xb8, !PT ;  /* 0x0000003802027812 */ /* 0x004fca00078eb8ff */
[----:B------:R2:W-:Y:S01]  /*07f0*/  STS [UR10+0x34], R2 ;  /* 0x00003402ff007988 */ /* 0x0005e2000800080a */
[----:B------:R-:W-:Y:S05]  /*0800*/  @P3 BRA `(.L_x_15) ;  /* 0x0000000000203947 */ /* 0x000fea0003800000 */
[----:B--2---:R-:W2:Y:S01]  /*0810*/  LDS R2, [UR10+0x8] ;  /* 0x0000080aff027984 */ /* 0x004ea20008000800 */
[----:B------:R-:W-:-:S05]  /*0820*/  IMAD.MOV.U32 R3, RZ, RZ, 0x780 ;  /* 0x00000780ff037424 */ /* 0x000fca00078e00ff */
[----:B--2---:R-:W-:-:S05]  /*0830*/  LOP3.LUT R2, R2, 0x300, R3, 0xd8, !PT ;  /* 0x0000030002027812 */ /* 0x004fca00078ed803 */
[----:B------:R5:W-:Y:S02]  /*0840*/  STS [UR10+0x8], R2 ;  /* 0x00000802ff007988 */ /* 0x000be4000800080a */
.L_x_14:
[----:B------:R-:W-:Y:S05]  /*0850*/  @P3 BRA `(.L_x_16) ;  /* 0x0000000000283947 */ /* 0x000fea0003800000 */
[----:B--2345:R-:W2:Y:S02]  /*0860*/  LDS R2, [UR10+0x8] ;  /* 0x0000080aff027984 */ /* 0x03cea40008000800 */
[----:B--2---:R-:W-:-:S05]  /*0870*/  LOP3.LUT R2, R2, 0x1800, RZ, 0xb8, !PT ;  /* 0x0000180002027812 */ /* 0x004fca00078eb8ff */
[----:B------:R3:W-:Y:S02]  /*0880*/  STS [UR10+0x8], R2 ;  /* 0x00000802ff007988 */ /* 0x0007e4000800080a */
.L_x_15:
[----:B------:R-:W-:Y:S05]  /*0890*/  @P3 BREAK.RELIABLE B0 ;  /* 0x0000000000003942 */ /* 0x000fea0003800100 */
[----:B------:R-:W-:Y:S05]  /*08a0*/  @P3 BRA `(.L_x_17) ;  /* 0x0000000000243947 */ /* 0x000fea0003800000 */
[----:B------:R-:W4:Y:S01]  /*08b0*/  LDS R3, [UR10+0x8] ;  /* 0x0000080aff037984 */ /* 0x000f220008000800 */
[----:B--23--:R-:W-:-:S05]  /*08c0*/  IMAD.MOV.U32 R2, RZ, RZ, 0x6000 ;  /* 0x00006000ff027424 */ /* 0x00cfca00078e00ff */
[----:B----4-:R-:W-:-:S04]  /*08d0*/  LOP3.LUT R2, R3, 0x6000, R2, 0xd8, !PT ;  /* 0x0000600003027812 */ /* 0x010fc800078ed802 */
[----:B------:R-:W-:-:S05]  /*08e0*/  LOP3.LUT R2, R2, 0x400000, RZ, 0xb8, !PT ;  /* 0x0040000002027812 */ /* 0x000fca00078eb8ff */
[----:B------:R2:W-:Y:S02]  /*08f0*/  STS [UR10+0x8], R2 ;  /* 0x00000802ff007988 */ /* 0x0005e4000800080a */
.L_x_16:
[----:B------:R-:W-:Y:S05]  /*0900*/  BSYNC.RELIABLE B0 ;  /* 0x0000000000007941 */ /* 0x000fea0003800100 */
.L_x_13:
[----:B--2345:R-:W2:Y:S02]  /*0910*/  @!P3 LDS R2, [UR10+0x8] ;  /* 0x0000080aff02b984 */ /* 0x03cea40008000800 */
[----:B--2---:R-:W-:-:S05]  /*0920*/  @!P3 LOP3.LUT R2, R2, 0x8000, RZ, 0xb8, !PT ;  /* 0x000080000202b812 */ /* 0x004fca00078eb8ff */
[----:B------:R4:W-:Y:S02]  /*0930*/  @!P3 STS [UR10+0x8], R2 ;  /* 0x00000802ff00b988 */ /* 0x0009e4000800080a */
.L_x_17:
[----:B------:R-:W-:Y:S05]  /*0940*/  BSYNC.RECONVERGENT B1 ;  /* 0x0000000000017941 */ /* 0x000fea0003800200 */
.L_x_12:
[----:B------:R-:W-:Y:S05]  /*0950*/  WARPSYNC.ALL ;  /* 0x0000000000007948 */ /* 0x000fea0003800000 */
[----:B------:R-:W-:Y:S01]  /*0960*/  NOP ;  /* 0x0000000000007918 */ /* 0x000fe20000000000 */
[----:B------:R-:W5:Y:S02]  /*0970*/  LDC R5, c[0x0][0x39c] ;  /* 0x0000e700ff057b82 */ /* 0x000f640000000800 */
[----:B-----5:R-:W-:Y:S01]  /*0980*/  VIADD R5, R5, 0xffffffff ;  /* 0xffffffff05057836 */ /* 0x020fe20000000000 */
[----:B------:R-:W-:Y:S06]  /*0990*/  @P0 BRA `(.L_x_18) ;  /* 0x0000000000300947 */ /* 0x000fec0003800000 */
[----:B--234-:R-:W2:Y:S01]  /*09a0*/  S2R R2, SR_LANEID ;  /* 0x0000000000027919 */ /* 0x01cea20000000000 */
[----:B------:R-:W-:Y:S05]  /*09b0*/  WARPSYNC.ALL ;  /* 0x0000000000007948 */ /* 0x000fea0003800000 */
[----:B------:R-:W-:Y:S01]  /*09c0*/  NOP ;  /* 0x0000000000007918 */ /* 0x000fe20000000000 */
[----:B--2---:R-:W-:-:S05]  /*09d0*/  IMAD.SHL.U32 R6, R2, 0x4, RZ ;  /* 0x0000000402067824 */ /* 0x004fca00078e00ff */
[----:B------:R-:W2:Y:S01]  /*09e0*/  LDS R7, [R6+UR10] ;  /* 0x0000000a06077984 */ /* 0x000ea20008000800 */
[----:B------:R-:W-:-:S05]  /*09f0*/  IADD3 R2, P1, PT, R6, UR8, RZ ;  /* 0x0000000806027c10 */ /* 0x000fca000ff3e0ff */
[----:B------:R-:W-:-:S05]  /*0a00*/  IMAD.X R3, RZ, RZ, UR9, P1 ;  /* 0x00000009ff037e24 */ /* 0x000fca00088e06ff */
[----:B--2---:R5:W2:Y:S01]  /*0a10*/  ATOMG.E.EXCH.STRONG.GPU PT, RZ, [R2], R7 ;  /* 0x0000000702ff73a8 */ /* 0x004aa200041ee100 */
[----:B------:R-:W-:-:S04]  /*0a20*/  DEPBAR {5,4,3,2,1,0} ;  /* 0x0000003f0000791a */ /* 0x000fc80000000000 */
[----:B------:R-:W3:Y:S02]  /*0a30*/  CCTL.E.C.LDCU.IV.DEEP [UR8] ;  /* 0x0000000008007540 */ /* 0x000ee40009c08000 */
[----:B---3--:R5:W-:Y:S01]  /*0a40*/  UTMACCTL.IV [UR8] ;  /* 0x00000000080079b9 */ /* 0x008be20008000000 */
[----:B------:R-:W-:Y:S01]  /*0a50*/  NOP ;  /* 0x0000000000007918 */ /* 0x000fe20000000000 */
.L_x_18:
[----:B------:R-:W-:Y:S05]  /*0a60*/  @P0 BRA `(.L_x_19) ;  /* 0x00000000000c0947 */ /* 0x000fea0003800000 */
[----:B------:R0:W-:Y:S01]  /*0a70*/  UTMACMDFLUSH ;  /* 0x00000000000079b7 */ /* 0x0001e20000000000 */
[----:B------:R-:W-:Y:S05]  /*0a80*/  @P0 BRA `(.L_x_19) ;  /* 0x0000000000040947 */ /* 0x000fea0003800000 */
[----:B------:R-:W-:-:S04]  /*0a90*/  DEPBAR.LE SB0, 0x0 ;  /* 0x000080000000791a */ /* 0x000fc80000000000 */
.L_x_19:
[----:B------:R-:W-:Y:S05]  /*0aa0*/  WARPSYNC.ALL ;  /* 0x0000000000007948 */ /* 0x000fea0003800000 */
[----:B------:R-:W-:Y:S01]  /*0ab0*/  NOP ;  /* 0x0000000000007918 */ /* 0x000fe20000000000 */
[----:B--2---:R-:W-:Y:S06]  /*0ac0*/  BAR.SYNC.DEFER_BLOCKING 0x0 ;  /* 0x0000000000007b1d */ /* 0x004fec0000010000 */
[----:B------:R-:W-:Y:S02]  /*0ad0*/  BSSY.RECONVERGENT B1, `(.L_x_20) ;  /* 0x000000b000017945 */ /* 0x000fe40003800200 */
[----:B------:R-:W-:Y:S06]  /*0ae0*/  BAR.SYNC.DEFER_BLOCKING 0x0 ;  /* 0x0000000000007b1d */ /* 0x000fec0000010000 */
[----:B------:R2:W-:Y:S01]  /*0af0*/  @!P0 STS [R10], RZ ;  /* 0x000000ff0a008388 */ /* 0x0005e20000000800 */
[----:B------:R-:W-:Y:S01]  /*0b00*/  NOP ;  /* 0x0000000000007918 */ /* 0x000fe20000000000 */
[----:B------:R-:W-:Y:S05]  /*0b10*/  @P3 BRA `(.L_x_21) ;  /* 0x0000000000183947 */ /* 0x000fea0003800000 */
[----:B---345:R-:W3:Y:S01]  /*0b20*/  LDS R2, [UR10+0x8] ;  /* 0x0000080aff027984 */ /* 0x038ee20008000800 */
[----:B------:R-:W4:Y:S01]  /*0b30*/  LDC.64 R6, c[0x0][0x388] ;  /* 0x0000e200ff067b82 */ /* 0x000f220000000a00 */
[----:B------:R-:W-:Y:S02]  /*0b40*/  IMAD.MOV.U32 R3, RZ, RZ, 0x70 ;  /* 0x00000070ff037424 */ /* 0x000fe400078e00ff */
[----:B----4-:R4:W-:Y:S03]  /*0b50*/  STS.64 [UR10], R6 ;  /* 0x00000006ff007988 */ /* 0x0109e60008000a0a */
[----:B---3--:R-:W-:-:S05]  /*0b60*/  LOP3.LUT R2, R2, 0x10, R3, 0xd8, !PT ;  /* 0x0000001002027812 */ /* 0x008fca00078ed803 */
[----:B------:R4:W-:Y:S02]  /*0b70*/  STS [UR10+0x8], R2 ;  /* 0x00000802ff007988 */ /* 0x0009e4000800080a */
.L_x_21:
[----:B-----5:R-:W-:Y:S05]  /*0b80*/  BSYNC.RECONVERGENT B1 ;  /* 0x0000000000017941 */ /* 0x020fea0003800200 */
.L_x_20:
[----:B------:R-:W-:Y:S04]  /*0b90*/  BSSY.RECONVERGENT B1, `(.L_x_22) ;  /* 0x000000a000017945 */ /* 0x000fe80003800200 */
[----:B------:R-:W-:Y:S05]  /*0ba0*/  @P3 BRA `(.L_x_23) ;  /* 0x0000000000203947 */ /* 0x000fea0003800000 */
[----:B---34-:R-:W3:Y:S01]  /*0bb0*/  LDS R2, [UR10+0x34] ;  /* 0x0000340aff027984 */ /* 0x018ee20008000800 */
[----:B------:R-:W-:Y:S02]  /*0bc0*/  IMAD.MOV.U32 R7, RZ, RZ, 0x3f000000 ;  /* 0x3f000000ff077424 */ /* 0x000fe400078e00ff */
[----:B------:R-:W-:Y:S01]  /*0bd0*/  @!P3 IMAD.MOV.U32 R3, RZ, RZ, 0x3f ;  /* 0x0000003fff03b424 */ /* 0x000fe200078e00ff */
[----:B------:R-:W4:Y:S02]  /*0be0*/  @!P3 LDS R6, [UR10+0x38] ;  /* 0x0000380aff06b984 */ /* 0x000f240008000800 */
[----:B---3--:R-:W-:Y:S02]  /*0bf0*/  LOP3.LUT R2, R2, 0xff000000, R7, 0xb8, !PT ;  /* 0xff00000002027812 */ /* 0x008fe400078eb807 */
[----:B----4-:R-:W-:-:S03]  /*0c00*/  @!P3 LOP3.LUT R3, R6, 0xff, R3, 0xb8, !PT ;  /* 0x000000ff0603b812 */ /* 0x010fc600078eb803 */
[----:B------:R5:W-:Y:S04]  /*0c10*/  STS [UR10+0x34], R2 ;  /* 0x00003402ff007988 */ /* 0x000be8000800080a */
[----:B------:R5:W-:Y:S02]  /*0c20*/  @!P3 STS [UR10+0x38], R3 ;  /* 0x00003803ff00b988 */ /* 0x000be4000800080a */
.L_x_23:
[----:B------:R-:W-:Y:S05]  /*0c30*/  BSYNC.RECONVERGENT B1 ;  /* 0x0000000000017941 */ /* 0x000fea0003800200 */
.L_x_22:
[----:B------:R-:W-:Y:S04]  /*0c40*/  BSSY.RECONVERGENT B1, `(.L_x_24) ;  /* 0x0000004000017945 */ /* 0x000fe80003800200 */
[----:B------:R-:W-:Y:S05]  /*0c50*/  @P3 BRA `(.L_x_25) ;  /* 0x0000000000083947 */ /* 0x000fea0003800000 */
[----:B------:R2:W-:Y:S04]  /*0c60*/  STS [UR10+0x24], R11 ;  /* 0x0000240bff007988 */ /* 0x0005e8000800080a */
[----:B------:R2:W-:Y:S02]  /*0c70*/  STS [UR10+0x20], R5 ;  /* 0x00002005ff007988 */ /* 0x0005e4000800080a */
.L_x_25:
[----:B------:R-:W-:Y:S05]  /*0c80*/  BSYNC.RECONVERGENT B1 ;  /* 0x0000000000017941 */ /* 0x000fea0003800200 */
.L_x_24:
[----:B------:R-:W-:Y:S04]  /*0c90*/  BSSY.RECONVERGENT B1, `(.L_x_26) ;  /* 0x000000e000017945 */ /* 0x000fe80003800200 */
[----:B------:R-:W-:Y:S05]  /*0ca0*/  @P3 BRA `(.L_x_27) ;  /* 0x0000000000303947 */ /* 0x000fea0003800000 */
[----:B-----5:R-:W5:Y:S01]  /*0cb0*/  LDS R3, [UR10+0x34] ;  /* 0x0000340aff037984 */ /* 0x020f620008000800 */
[----:B----4-:R-:W4:Y:S03]  /*0cc0*/  LDC.64 R6, c[0x0][0x3b0] ;  /* 0x0000ec00ff067b82 */ /* 0x010f260000000a00 */
[----:B---3--:R-:W3:Y:S01]  /*0cd0*/  LDS R2, [UR10+0x1c] ;  /* 0x00001c0aff027984 */ /* 0x008ee20008000800 */
[C---:B----4-:R-:W-:Y:S01]  /*0ce0*/  SHF.L.U64.HI R7, R6.reuse, 0x1, R7 ;  /* 0x0000000106077819 */ /* 0x050fe20000010207 */
[----:B------:R-:W-:-:S03]  /*0cf0*/  IMAD.SHL.U32 R6, R6, 0x2, RZ ;  /* 0x0000000206067824 */ /* 0x000fc600078e00ff */
[--C-:B------:R-:W-:Y:S02]  /*0d00*/  SHF.R.U32.HI R9, RZ, 0x4, R7.reuse ;  /* 0x00000004ff097819 */ /* 0x100fe40000011607 */
[----:B------:R-:W-:-:S05]  /*0d10*/  SHF.R.U64 R6, R6, 0x4, R7 ;  /* 0x0000000406067819 */ /* 0x000fca0000001207 */
[----:B------:R4:W-:Y:S01]  /*0d20*/  STS [UR10+0xc], R6 ;  /* 0x00000c06ff007988 */ /* 0x0009e2000800080a */
[----:B-----5:R-:W-:Y:S02]  /*0d30*/  LOP3.LUT R3, R3, 0x7, RZ, 0xb8, !PT ;  /* 0x0000000703037812 */ /* 0x020fe400078eb8ff */
[----:B---3--:R-:W-:-:S03]  /*0d40*/  LOP3.LUT R2, R2, 0xf, R9, 0xb8, !PT ;  /* 0x0000000f02027812 */ /* 0x008fc600078eb809 */
[----:B------:R4:W-:Y:S04]  /*0d50*/  STS [UR10+0x34], R3 ;  /* 0x00003403ff007988 */ /* 0x0009e8000800080a */
[----:B------:R4:W-:Y:S02]  /*0d60*/  STS [UR10+0x1c], R2 ;  /* 0x00001c02ff007988 */ /* 0x0009e4000800080a */
.L_x_27:
[----:B------:R-:W-:Y:S05]  /*0d70*/  BSYNC.RECONVERGENT B1 ;  /* 0x0000000000017941 */ /* 0x000fea0003800200 */
.L_x_26:
[----:B------:R-:W-:Y:S04]  /*0d80*/  BSSY.RECONVERGENT B2, `(.L_x_28) ;  /* 0x000001a000027945 */ /* 0x000fe80003800200 */
[----:B------:R-:W-:Y:S04]  /*0d90*/  BSSY.RELIABLE B1, `(.L_x_29) ;  /* 0x0000015000017945 */ /* 0x000fe80003800100 */
[----:B------:R-:W-:Y:S05]  /*0da0*/  @P3 BRA `(.L_x_30) ;  /* 0x0000000000203947 */ /* 0x000fea0003800000 */
[----:B---345:R-:W3:Y:S02]  /*0db0*/  LDS R2, [UR10+0x34] ;  /* 0x0000340aff027984 */ /* 0x038ee40008000800 */
[----:B---3--:R-:W-:-:S05]  /*0dc0*/  LOP3.LUT R2, R2, 0x38, RZ, 0xb8, !PT ;  /* 0x0000003802027812 */ /* 0x008fca00078eb8ff */
[----:B------:R3:W-:Y:S01]  /*0dd0*/  STS [UR10+0x34], R2 ;  /* 0x00003402ff007988 */ /* 0x0007e2000800080a */
[----:B------:R-:W-:Y:S05]  /*0de0*/  @P3 BRA `(.L_x_31) ;  /* 0x0000000000203947 */ /* 0x000fea0003800000 */
[----:B---3--:R-:W3:Y:S01]  /*0df0*/  LDS R2, [UR10+0x8] ;  /* 0x0000080aff027984 */ /* 0x008ee20008000800 */
[----:B------:R-:W-:-:S05]  /*0e00*/  IMAD.MOV.U32 R3, RZ, RZ, 0x780 ;  /* 0x00000780ff037424 */ /* 0x000fca00078e00ff */
[----:B---3--:R-:W-:-:S05]  /*0e10*/  LOP3.LUT R2, R2, 0x300, R3, 0xd8, !PT ;  /* 0x0000030002027812 */ /* 0x008fca00078ed803 */
[----:B------:R3:W-:Y:S02]  /*0e20*/  STS [UR10+0x8], R2 ;  /* 0x00000802ff007988 */ /* 0x0007e4000800080a */
.L_x_30:
[----:B------:R-:W-:Y:S05]  /*0e30*/  @P3 BRA `(.L_x_32) ;  /* 0x0000000000283947 */ /* 0x000fea0003800000 */
[----:B---345:R-:W3:Y:S02]  /*0e40*/  LDS R2, [UR10+0x8] ;  /* 0x0000080aff027984 */ /* 0x038ee40008000800 */
[----:B---3--:R-:W-:-:S05]  /*0e50*/  LOP3.LUT R2, R2, 0x1800, RZ, 0xb8, !PT ;  /* 0x0000180002027812 */ /* 0x008fca00078eb8ff */
[----:B------:R4:W-:Y:S02]  /*0e60*/  STS [UR10+0x8], R2 ;  /* 0x00000802ff007988 */ /* 0x0009e4000800080a */
.L_x_31:
[----:B------:R-:W-:Y:S05]  /*0e70*/  @P3 BREAK.RELIABLE B1 ;  /* 0x0000000000013942 */ /* 0x000fea0003800100 */
[----:B------:R-:W-:Y:S05]  /*0e80*/  @P3 BRA `(.L_x_33) ;  /* 0x0000000000243947 */ /* 0x000fea0003800000 */
[----:B---34-:R-:W3:Y:S01]  /*0e90*/  LDS R2, [UR10+0x8] ;  /* 0x0000080aff027984 */ /* 0x018ee20008000800 */
[----:B------:R-:W-:-:S05]  /*0ea0*/  IMAD.MOV.U32 R3, RZ, RZ, 0x6000 ;  /* 0x00006000ff037424 */ /* 0x000fca00078e00ff */
[----:B---3--:R-:W-:-:S04]  /*0eb0*/  LOP3.LUT R2, R2, 0x6000, R3, 0xd8, !PT ;  /* 0x0000600002027812 */ /* 0x008fc800078ed803 */
[----:B------:R-:W-:-:S05]  /*0ec0*/  LOP3.LUT R2, R2, 0x400000, RZ, 0xb8, !PT ;  /* 0x0040000002027812 */ /* 0x000fca00078eb8ff */
[----:B------:R3:W-:Y:S02]  /*0ed0*/  STS [UR10+0x8], R2 ;  /* 0x00000802ff007988 */ /* 0x0007e4000800080a */
.L_x_32:
[----:B------:R-:W-:Y:S05]  /*0ee0*/  BSYNC.RELIABLE B1 ;  /* 0x0000000000017941 */ /* 0x000fea0003800100 */
.L_x_29:
[----:B---345:R-:W3:Y:S02]  /*0ef0*/  @!P3 LDS R2, [UR10+0x8] ;  /* 0x0000080aff02b984 */ /* 0x038ee40008000800 */
[----:B---3--:R-:W-:-:S05]  /*0f00*/  @!P3 LOP3.LUT R2, R2, 0x8000, RZ, 0xb8, !PT ;  /* 0x000080000202b812 */ /* 0x008fca00078eb8ff */
[----:B------:R5:W-:Y:S02]  /*0f10*/  @!P3 STS [UR10+0x8], R2 ;  /* 0x00000802ff00b988 */ /* 0x000be4000800080a */
.L_x_33:
[----:B------:R-:W-:Y:S05]  /*0f20*/  BSYNC.RECONVERGENT B2 ;  /* 0x0000000000027941 */ /* 0x000fea0003800200 */
.L_x_28:
[----:B------:R-:W-:Y:S05]  /*0f30*/  WARPSYNC.ALL ;  /* 0x0000000000007948 */ /* 0x000fea0003800000 */
[----:B------:R-:W-:Y:S01]  /*0f40*/  NOP ;  /* 0x0000000000007918 */ /* 0x000fe20000000000 */
[----:B------:R-:W-:-:S04]  /*0f50*/  UIADD3 UR5, UPT, UPT, UR4, 0x80, URZ ;  /* 0x0000008004057890 */ /* 0x000fc8000fffe0ff */
[----:B------:R-:W-:-:S04]  /*0f60*/  UIADD3 UR6, UP0, UPT, UR5, UR12, URZ ;  /* 0x0000000c05067290 */ /* 0x000fc8000ff1e0ff */
[----:B------:R-:W-:Y:S01]  /*0f70*/  ULEA.HI.X.SX32 UR7, UR5, UR13, 0x1, UP0 ;  /* 0x0000000d05077291 */ /* 0x000fe200080f0eff */
[----:B------:R-:W-:Y:S11]  /*0f80*/  @P0 BRA `(.L_x_34) ;  /* 0x0000000000300947 */ /* 0x000ff60003800000 */
[----:B---345:R-:W3:Y:S01]  /*0f90*/  S2R R2, SR_LANEID ;  /* 0x0000000000027919 */ /* 0x038ee20000000000 */
[----:B------:R-:W-:Y:S05]  /*0fa0*/  WARPSYNC.ALL ;  /* 0x0000000000007948 */ /* 0x000fea0003800000 */
[----:B------:R-:W-:Y:S01]  /*0fb0*/  NOP ;  /* 0x0000000000007918 */ /* 0x000fe20000000000 */
[----:B---3--:R-:W-:-:S05]  /*0fc0*/  IMAD.SHL.U32 R6, R2, 0x4, RZ ;  /* 0x0000000402067824 */ /* 0x008fca00078e00ff */
[----:B------:R-:W3:Y:S01]  /*0fd0*/  LDS R7, [R6+UR10] ;  /* 0x0000000a06077984 */ /* 0x000ee20008000800 */
[----:B------:R-:W-:-:S05]  /*0fe0*/  IADD3 R2, P1, PT, R6, UR6, RZ ;  /* 0x0000000606027c10 */ /* 0x000fca000ff3e0ff */
[----:B------:R-:W-:-:S05]  /*0ff0*/  IMAD.X R3, RZ, RZ, UR7, P1 ;  /* 0x00000007ff037e24 */ /* 0x000fca00088e06ff */
[----:B---3--:R3:W4:Y:S01]  /*1000*/  ATOMG.E.EXCH.STRONG.GPU PT, RZ, [R2], R7 ;  /* 0x0000000702ff73a8 */ /* 0x00872200041ee100 */
[----:B------:R-:W-:-:S04]  /*1010*/  DEPBAR {5,4,3,2,1,0} ;  /* 0x0000003f0000791a */ /* 0x000fc80000000000 */
[----:B------:R-:W5:Y:S02]  /*1020*/  CCTL.E.C.LDCU.IV.DEEP [UR6] ;  /* 0x0000000006007540 */ /* 0x000f640009c08000 */
[----:B-----5:R3:W-:Y:S01]  /*1030*/  UTMACCTL.IV [UR6] ;  /* 0x00000000060079b9 */ /* 0x0207e20008000000 */
[----:B------:R-:W-:Y:S01]  /*1040*/  NOP ;  /* 0x0000000000007918 */ /* 0x000fe20000000000 */
.L_x_34:
[----:B------:R-:W-:Y:S05]  /*1050*/  @P0 BRA `(.L_x_35) ;  /* 0x00000000000c0947 */ /* 0x000fea0003800000 */
[----:B------:R0:W-:Y:S01]  /*1060*/  UTMACMDFLUSH ;  /* 0x00000000000079b7 */ /* 0x0001e20000000000 */
[----:B------:R-:W-:Y:S05]  /*1070*/  @P0 BRA `(.L_x_35) ;  /* 0x0000000000040947 */ /* 0x000fea0003800000 */
[----:B------:R-:W-:-:S04]  /*1080*/  DEPBAR.LE SB0, 0x0 ;  /* 0x000080000000791a */ /* 0x000fc80000000000 */
.L_x_35:
[----:B------:R-:W-:Y:S05]  /*1090*/  WARPSYNC.ALL ;  /* 0x0000000000007948 */ /* 0x000fea0003800000 */
[----:B------:R-:W-:Y:S01]  /*10a0*/  NOP ;  /* 0x0000000000007918 */ /* 0x000fe20000000000 */
[----:B----4-:R-:W-:Y:S06]  /*10b0*/  BAR.SYNC.DEFER_BLOCKING 0x0 ;  /* 0x0000000000007b1d */ /* 0x010fec0000010000 */
[----:B------:R-:W-:Y:S02]  /*10c0*/  BSSY.RECONVERGENT B2, `(.L_x_36) ;  /* 0x000000b000027945 */ /* 0x000fe40003800200 */
[----:B------:R-:W-:Y:S06]  /*10d0*/  BAR.SYNC.DEFER_BLOCKING 0x0 ;  /* 0x0000000000007b1d */ /* 0x000fec0000010000 */
[----:B------:R4:W-:Y:S01]  /*10e0*/  @!P0 STS [R10], RZ ;  /* 0x000000ff0a008388 */ /* 0x0009e20000000800 */
[----:B------:R-:W-:Y:S01]  /*10f0*/  NOP ;  /* 0x0000000000007918 */ /* 0x000fe20000000000 */
[----:B------:R-:W-:Y:S05]  /*1100*/  @P3 BRA `(.L_x_37) ;  /* 0x0000000000183947 */ /* 0x000fea0003800000 */
[----:B---3-5:R-:W3:Y:S01]  /*1110*/  LDS R2, [UR10+0x8] ;  /* 0x0000080aff027984 */ /* 0x028ee20008000800 */
[----:B------:R-:W5:Y:S01]  /*1120*/  LDC.64 R6, c[0x0][0x390] ;  /* 0x0000e400ff067b82 */ /* 0x000f620000000a00 */
[----:B------:R-:W-:Y:S02]  /*1130*/  IMAD.MOV.U32 R3, RZ, RZ, 0x70 ;  /* 0x00000070ff037424 */ /* 0x000fe400078e00ff */
[----:B-----5:R5:W-:Y:S03]  /*1140*/  STS.64 [UR10], R6 ;  /* 0x00000006ff007988 */ /* 0x020be60008000a0a */
[----:B---3--:R-:W-:-:S05]  /*1150*/  LOP3.LUT R2, R2, 0x10, R3, 0xd8, !PT ;  /* 0x0000001002027812 */ /* 0x008fca00078ed803 */
[----:B------:R5:W-:Y:S02]  /*1160*/  STS [UR10+0x8], R2 ;  /* 0x00000802ff007988 */ /* 0x000be4000800080a */
.L_x_37:
[----:B---3--:R-:W-:Y:S05]  /*1170*/  BSYNC.RECONVERGENT B2 ;  /* 0x0000000000027941 */ /* 0x008fea0003800200 */
.L_x_36:
[----:B------:R-:W-:Y:S04]  /*1180*/  BSSY.RECONVERGENT B3, `(.L_x_38) ;  /* 0x0000011000037945 */ /* 0x000fe80003800200 */
[----:B------:R-:W-:Y:S04]  /*1190*/  BSSY.RELIABLE B2, `(.L_x_39) ;  /* 0x000000e000027945 */ /* 0x000fe80003800100 */
[----:B------:R-:W-:Y:S05]  /*11a0*/  @P3 BRA `(.L_x_40) ;  /* 0x0000000000243947 */ /* 0x000fea0003800000 */
[----:B-----5:R-:W3:Y:S01]  /*11b0*/  LDS R2, [UR10+0x34] ;  /* 0x0000340aff027984 */ /* 0x020ee20008000800 */
[----:B------:R-:W-:-:S05]  /*11c0*/  IMAD.MOV.U32 R3, RZ, RZ, 0x3f000000 ;  /* 0x3f000000ff037424 */ /* 0x000fca00078e00ff */
[----:B---3--:R-:W-:-:S05]  /*11d0*/  LOP3.LUT R2, R2, 0xff000000, R3, 0xb8, !PT ;  /* 0xff00000002027812 */ /* 0x008fca00078eb803 */
[----:B------:R3:W-:Y:S01]  /*11e0*/  STS [UR10+0x34], R2 ;  /* 0x00003402ff007988 */ /* 0x0007e2000800080a */
[----:B------:R-:W-:Y:S05]  /*11f0*/  @P3 BRA `(.L_x_41) ;  /* 0x00000000001c3947 */ /* 0x000fea0003800000 */
[----:B---3--:R-:W3:Y:S01]  /*1200*/  LDS R2, [UR10+0x38] ;  /* 0x0000380aff027984 */ /* 0x008ee20008000800 */
[----:B------:R-:W-:-:S05]  /*1210*/  IMAD.MOV.U32 R3, RZ, RZ, 0x7f ;  /* 0x0000007fff037424 */ /* 0x000fca00078e00ff */
[----:B---3--:R-:W-:-:S05]  /*1220*/  LOP3.LUT R2, R2, 0xff, R3, 0xb8, !PT ;  /* 0x000000ff02027812 */ /* 0x008fca00078eb803 */
[----:B------:R3:W-:Y:S02]  /*1230*/  STS [UR10+0x38], R2 ;  /* 0x00003802ff007988 */ /* 0x0007e4000800080a */
.L_x_40:
[----:B------:R-:W-:Y:S05]  /*1240*/  @P3 BREAK.RELIABLE B2 ;  /* 0x0000000000023942 */ /* 0x000fea0003800100 */
[----:B------:R-:W-:Y:S05]  /*1250*/  @P3 BRA `(.L_x_42) ;  /* 0x00000000000c3947 */ /* 0x000fea0003800000 */
[----:B------:R2:W-:Y:S02]  /*1260*/  STS [UR10+0x20], R5 ;  /* 0x00002005ff007988 */ /* 0x0005e4000800080a */
.L_x_41:
[----:B------:R-:W-:Y:S05]  /*1270*/  BSYNC.RELIABLE B2 ;  /* 0x0000000000027941 */ /* 0x000fea0003800100 */
.L_x_39:
[----:B------:R2:W-:Y:S02]  /*1280*/  @!P3 STS [UR10+0x24], R4 ;  /* 0x00002404ff00b988 */ /* 0x0005e4000800080a */
.L_x_42:
[----:B------:R-:W-:Y:S05]  /*1290*/  BSYNC.RECONVERGENT B3 ;  /* 0x0000000000037941 */ /* 0x000fea0003800200 */
.L_x_38:
[----:B------:R-:W-:Y:S05]  /*12a0*/  WARPSYNC.ALL ;  /* 0x0000000000007948 */ /* 0x000fea0003800000 */
[----:B------:R-:W-:Y:S01]  /*12b0*/  NOP ;  /* 0x0000000000007918 */ /* 0x000fe20000000000 */
[----:B------:R-:W-:Y:S04]  /*12c0*/  BSSY.RECONVERGENT B3, `(.L_x_43) ;  /* 0x000000e000037945 */ /* 0x000fe80003800200 */
[----:B------:R-:W-:Y:S05]  /*12d0*/  @P3 BRA `(.L_x_44) ;  /* 0x0000000000303947 */ /* 0x000fea0003800000 */
[----:B------:R-:W2:Y:S02]  /*12e0*/  LDS R3, [UR10+0x34] ;  /* 0x0000340aff037984 */ /* 0x000ea40008000800 */
[----:B--2---:R-:W2:Y:S02]  /*12f0*/  LDC.64 R4, c[0x0][0x3b8] ;  /* 0x0000ee00ff047b82 */ /* 0x004ea40000000a00 */
[----:B---3-5:R-:W3:Y:S01]  /*1300*/  LDS R2, [UR10+0x1c] ;  /* 0x00001c0aff027984 */ /* 0x028ee20008000800 */
[C---:B--2---:R-:W-:Y:S01]  /*1310*/  SHF.L.U64.HI R5, R4.reuse, 0x1, R5 ;  /* 0x0000000104057819 */ /* 0x044fe20000010205 */
[----:B------:R-:W-:-:S03]  /*1320*/  IMAD.SHL.U32 R4, R4, 0x2, RZ ;  /* 0x0000000204047824 */ /* 0x000fc600078e00ff */
[--C-:B------:R-:W-:Y:S02]  /*1330*/  SHF.R.U32.HI R7, RZ, 0x4, R5.reuse ;  /* 0x00000004ff077819 */ /* 0x100fe40000011605 */
[----:B------:R-:W-:-:S05]  /*1340*/  SHF.R.U64 R4, R4, 0x4, R5 ;  /* 0x0000000404047819 */ /* 0x000fca0000001205 */
[----:B------:R2:W-:Y:S01]  /*1350*/  STS [UR10+0xc], R4 ;  /* 0x00000c04ff007988 */ /* 0x0005e2000800080a */
[----:B------:R-:W-:Y:S02]  /*1360*/  LOP3.LUT R3, R3, 0x7, RZ, 0xb8, !PT ;  /* 0x0000000703037812 */ /* 0x000fe400078eb8ff */
[----:B---3--:R-:W-:-:S03]  /*1370*/  LOP3.LUT R2, R2, 0xf, R7, 0xb8, !PT ;  /* 0x0000000f02027812 */ /* 0x008fc600078eb807 */
[----:B------:R2:W-:Y:S04]  /*1380*/  STS [UR10+0x34], R3 ;  /* 0x00003403ff007988 */ /* 0x0005e8000800080a */
[----:B------:R2:W-:Y:S02]  /*1390*/  STS [UR10+0x1c], R2 ;  /* 0x00001c02ff007988 */ /* 0x0005e4000800080a */
.L_x_44:
[----:B------:R-:W-:Y:S05]  /*13a0*/  BSYNC.RECONVERGENT B3 ;  /* 0x0000000000037941 */ /* 0x000fea0003800200 */
.L_x_43:
[----:B------:R-:W-:Y:S04]  /*13b0*/  BSSY.RECONVERGENT B4, `(.L_x_45) ;  /* 0x000001a000047945 */ /* 0x000fe80003800200 */
[----:B------:R-:W-:Y:S04]  /*13c0*/  BSSY.RELIABLE B3, `(.L_x_46) ;  /* 0x0000015000037945 */ /* 0x000fe80003800100 */
[----:B------:R-:W-:Y:S05]  /*13d0*/  @P3 BRA `(.L_x_47) ;  /* 0x0000000000203947 */ /* 0x000fea0003800000 */
[----:B--23-5:R-:W2:Y:S02]  /*13e0*/  LDS R2, [UR10+0x34] ;  /* 0x0000340aff027984 */ /* 0x02cea40008000800 */
[----:B--2---:R-:W-:-:S05]  /*13f0*/  LOP3.LUT R2, R2, 0x38, RZ, 0xb8, !PT ;  /* 0x0000003802027812 */ /* 0x004fca00078eb8ff */
[----:B------:R2:W-:Y:S01]  /*1400*/  STS [UR10+0x34], R2 ;  /* 0x00003402ff007988 */ /* 0x0005e2000800080a */
[----:B------:R-:W-:Y:S05]  /*1410*/  @P3 BRA `(.L_x_48) ;  /* 0x0000000000203947 */ /* 0x000fea0003800000 */
[----:B--2---:R-:W2:Y:S01]  /*1420*/  LDS R2, [UR10+0x8] ;  /* 0x0000080aff027984 */ /* 0x004ea20008000800 */
[----:B------:R-:W-:-:S05]  /*1430*/  IMAD.MOV.U32 R3, RZ, RZ, 0x780 ;  /* 0x00000780ff037424 */ /* 0x000fca00078e00ff */
[----:B--2---:R-:W-:-:S05]  /*1440*/  LOP3.LUT R2, R2, 0x300, R3, 0xd8, !PT ;  /* 0x0000030002027812 */ /* 0x004fca00078ed803 */
[----:B------:R2:W-:Y:S02]  /*1450*/  STS [UR10+0x8], R2 ;  /* 0x00000802ff007988 */ /* 0x0005e4000800080a */
.L_x_47:
[----:B------:R-:W-:Y:S05]  /*1460*/  @P3 BRA `(.L_x_49) ;  /* 0x0000000000283947 */ /* 0x000fea0003800000 */
[----:B--23-5:R-:W2:Y:S02]  /*1470*/  LDS R2, [UR10+0x8] ;  /* 0x0000080aff027984 */ /* 0x02cea40008000800 */
[----:B--2---:R-:W-:-:S05]  /*1480*/  LOP3.LUT R2, R2, 0x1800, RZ, 0xb8, !PT ;  /* 0x0000180002027812 */ /* 0x004fca00078eb8ff */
[----:B------:R3:W-:Y:S02]  /*1490*/  STS [UR10+0x8], R2 ;  /* 0x00000802ff007988 */ /* 0x0007e4000800080a */
.L_x_48:
[----:B------:R-:W-:Y:S05]  /*14a0*/  @P3 BREAK.RELIABLE B3 ;  /* 0x0000000000033942 */ /* 0x000fea0003800100 */
[----:B------:R-:W-:Y:S05]  /*14b0*/  @P3 BRA `(.L_x_50) ;  /* 0x0000000000243947 */ /* 0x000fea0003800000 */
[----:B--23--:R-:W2:Y:S01]  /*14c0*/  LDS R2, [UR10+0x8] ;  /* 0x0000080aff027984 */ /* 0x00cea20008000800 */
[----:B------:R-:W-:-:S05]  /*14d0*/  IMAD.MOV.U32 R3, RZ, RZ, 0x6000 ;  /* 0x00006000ff037424 */ /* 0x000fca00078e00ff */
[----:B--2---:R-:W-:-:S04]  /*14e0*/  LOP3.LUT R2, R2, 0x6000, R3, 0xd8, !PT ;  /* 0x0000600002027812 */ /* 0x004fc800078ed803 */
[----:B------:R-:W-:-:S05]  /*14f0*/  LOP3.LUT R2, R2, 0x400000, RZ, 0xb8, !PT ;  /* 0x0040000002027812 */ /* 0x000fca00078eb8ff */
[----:B------:R2:W-:Y:S02]  /*1500*/  STS [UR10+0x8], R2 ;  /* 0x00000802ff007988 */ /* 0x0005e4000800080a */
.L_x_49:
[----:B------:R-:W-:Y:S05]  /*1510*/  BSYNC.RELIABLE B3 ;  /* 0x0000000000037941 */ /* 0x000fea0003800100 */
.L_x_46:
[----:B--23-5:R-:W2:Y:S02]  /*1520*/  @!P3 LDS R2, [UR10+0x8] ;  /* 0x0000080aff02b984 */ /* 0x02cea40008000800 */
[----:B--2---:R-:W-:-:S05]  /*1530*/  @!P3 LOP3.LUT R2, R2, 0x8000, RZ, 0xb8, !PT ;  /* 0x000080000202b812 */ /* 0x004fca00078eb8ff */
[----:B------:R5:W-:Y:S02]  /*1540*/  @!P3 STS [UR10+0x8], R2 ;  /* 0x00000802ff00b988 */ /* 0x000be4000800080a */
.L_x_50:
[----:B------:R-:W-:Y:S05]  /*1550*/  BSYNC.RECONVERGENT B4 ;  /* 0x0000000000047941 */ /* 0x000fea0003800200 */
.L_x_45:
[----:B------:R-:W-:Y:S05]  /*1560*/  WARPSYNC.ALL ;  /* 0x0000000000007948 */ /* 0x000fea0003800000 */
[----:B------:R-:W-:Y:S01]  /*1570*/  NOP ;  /* 0x0000000000007918 */ /* 0x000fe20000000000 */
[----:B------:R-:W-:-:S04]  /*1580*/  UIADD3 UR4, UPT, UPT, UR4, 0x100, URZ ;  /* 0x0000010004047890 */ /* 0x000fc8000fffe0ff */
[----:B------:R-:W-:-:S04]  /*1590*/  UIADD3 UR12, UP0, UPT, UR4, UR12, URZ ;  /* 0x0000000c040c7290 */ /* 0x000fc8000ff1e0ff */
[----:B------:R-:W-:Y:S01]  /*15a0*/  ULEA.HI.X.SX32 UR13, UR4, UR13, 0x1, UP0 ;  /* 0x0000000d040d7291 */ /* 0x000fe200080f0eff */
[----:B------:R-:W-:Y:S11]  /*15b0*/  @P0 BRA `(.L_x_51) ;  /* 0x0000000000300947 */ /* 0x000ff60003800000 */
[----:B--23-5:R-:W2:Y:S01]  /*15c0*/  S2R R2, SR_LANEID ;  /* 0x0000000000027919 */ /* 0x02cea20000000000 */
[----:B------:R-:W-:Y:S05]  /*15d0*/  WARPSYNC.ALL ;  /* 0x0000000000007948 */ /* 0x000fea0003800000 */
[----:B------:R-:W-:Y:S01]  /*15e0*/  NOP ;  /* 0x0000000000007918 */ /* 0x000fe20000000000 */
[----:B--2---:R-:W-:-:S05]  /*15f0*/  IMAD.SHL.U32 R4, R2, 0x4, RZ ;  /* 0x0000000402047824 */ /* 0x004fca00078e00ff */
[----:B------:R-:W2:Y:S01]  /*1600*/  LDS R5, [R4+UR10] ;  /* 0x0000000a04057984 */ /* 0x000ea20008000800 */
[----:B------:R-:W-:-:S05]  /*1610*/  IADD3 R2, P1, PT, R4, UR12, RZ ;  /* 0x0000000c04027c10 */ /* 0x000fca000ff3e0ff */
[----:B------:R-:W-:-:S05]  /*1620*/  IMAD.X R3, RZ, RZ, UR13, P1 ;  /* 0x0000000dff037e24 */ /* 0x000fca00088e06ff */
[----:B--2---:R2:W3:Y:S01]  /*1630*/  ATOMG.E.EXCH.STRONG.GPU PT, RZ, [R2], R5 ;  /* 0x0000000502ff73a8 */ /* 0x0044e200041ee100 */
[----:B------:R-:W-:-:S04]  /*1640*/  DEPBAR {5,4,3,2,1,0} ;  /* 0x0000003f0000791a */ /* 0x000fc80000000000 */
[----:B------:R-:W5:Y:S02]  /*1650*/  CCTL.E.C.LDCU.IV.DEEP [UR12] ;  /* 0x000000000c007540 */ /* 0x000f640009c08000 */
[----:B-----5:R2:W-:Y:S01]  /*1660*/  UTMACCTL.IV [UR12] ;  /* 0x000000000c0079b9 */ /* 0x0205e20008000000 */
[----:B------:R-:W-:Y:S01]  /*1670*/  NOP ;  /* 0x0000000000007918 */ /* 0x000fe20000000000 */
.L_x_51:
[----:B------:R-:W-:Y:S05]  /*1680*/  @P0 BRA `(.L_x_52) ;  /* 0x00000000000c0947 */ /* 0x000fea0003800000 */
[----:B------:R0:W-:Y:S01]  /*1690*/  UTMACMDFLUSH ;  /* 0x00000000000079b7 */ /* 0x0001e20000000000 */
[----:B------:R-:W-:Y:S05]  /*16a0*/  @P0 BRA `(.L_x_52) ;  /* 0x0000000000040947 */ /* 0x000fea0003800000 */
[----:B------:R-:W-:-:S04]  /*16b0*/  DEPBAR.LE SB0, 0x0 ;  /* 0x000080000000791a */ /* 0x000fc80000000000 */
.L_x_52:
[----:B------:R-:W-:Y:S05]  /*16c0*/  WARPSYNC.ALL ;  /* 0x0000000000007948 */ /* 0x000fea0003800000 */
[----:B------:R-:W-:Y:S01]  /*16d0*/  NOP ;  /* 0x0000000000007918 */ /* 0x000fe20000000000 */
[----:B---3--:R-:W-:Y:S01]  /*16e0*/  BAR.SYNC.DEFER_BLOCKING 0x0 ;  /* 0x0000000000007b1d */ /* 0x008fe20000010000 */
[----:B------:R-:W-:Y:S01]  /*16f0*/  ISETP.GE.AND P0, PT, R12, 0x1, PT ;  /* 0x000000010c00780c */ /* 0x000fe20003f06270 */
[----:B------:R-:W-:Y:S01]  /*1700*/  USHF.L.U32 UR11, UR11, 0x8, URZ ;  /* 0x000000080b0b7899 */ /* 0x000fe200080006ff */
[----:B--2--5:R-:W-:Y:S01]  /*1710*/  SHF.R.U32.HI R2, RZ, 0x5, R0 ;  /* 0x00000005ff027819 */ /* 0x024fe20000011600 */
[----:B------:R-:W-:-:S02]  /*1720*/  USHF.L.U32 UR31, UR31, 0x7, URZ ;  /* 0x000000071f1f7899 */ /* 0x000fc400080006ff */
[----:B------:R-:W-:Y:S01]  /*1730*/  VOTEU.ALL UP0, P3 ;  /* 0x0000000000ff7886 */ /* 0x000fe20001800000 */
[----:B------:R-:W-:Y:S01]  /*1740*/  UMOV UR4, 0x1 ;  /* 0x0000000100047882 */ /* 0x000fe20000000000 */
[----:B------:R-:W-:Y:S01]  /*1750*/  VOTEU.ALL UP1, P3 ;  /* 0x0000000000ff7886 */ /* 0x000fe20001820000 */
[----:B------:R-:W-:Y:S02]  /*1760*/  R2UR UR22, R2 ;  /* 0x00000000021672ca */ /* 0x000fe400000e0000 */
[----:B------:R-:W-:-:S04]  /*1770*/  @!UP0 UIADD3 UR14, UPT, UPT, -UR4, 0x100000, URZ ;  /* 0x00100000040e8890 */ /* 0x000fc8000fffe1ff */
[----:B------:R-:W-:Y:S02]  /*1780*/  @!UP0 USHF.L.U32 UR15, UR14, 0xb, URZ ;  /* 0x0000000b0e0f8899 */ /* 0x000fe400080006ff */
[----:B------:R-:W-:Y:S02]  /*1790*/  @!UP0 USHF.L.U32 UR14, UR14, 0x1, URZ ;  /* 0x000000010e0e8899 */ /* 0x000fe400080006ff */
[----:B------:R-:W-:-:S04]  /*17a0*/  @!UP0 UIADD3 UR4, UPT, UPT, -UR4, 0x100000, URZ ;  /* 0x0010000004048890 */ /* 0x000fc8000fffe1ff */
[----:B------:R-:W-:Y:S02]  /*17b0*/  @!UP0 USHF.L.U32 UR5, UR4, 0xb, URZ ;  /* 0x0000000b04058899 */ /* 0x000fe400080006ff */
[----:B------:R-:W-:Y:S01]  /*17c0*/  @!UP0 USHF.L.U32 UR4, UR4, 0x1, URZ ;  /* 0x0000000104048899 */ /* 0x000fe200080006ff */
[----:B------:R-:W-:Y:S01]  /*17d0*/  VOTEU.ALL UP0, P3 ;  /* 0x0000000000ff7886 */ /* 0x000fe20001800000 */
[----:B------:R-:W2:Y:S04]  /*17e0*/  FENCE.VIEW.ASYNC.S ;  /* 0x00000000000073c6 */ /* 0x000ea80000000000 */
[----:B--2---:R2:W3:Y:S06]  /*17f0*/  @!UP0 SYNCS.EXCH.64 URZ, [UR10+0xc000], UR14 ;  /* 0x00c0000e0aff85b2 */ /* 0x0044ec0008000100 */
[----:B------:R2:W5:Y:S01]  /*1800*/  @!UP1 SYNCS.EXCH.64 URZ, [UR10+0xc010], UR4 ;  /* 0x00c010040aff95b2 */ /* 0x0005620008000100 */
[----:B------:R-:W-:Y:S05]  /*1810*/  @!P0 BRA `(.L_x_53) ;  /* 0x0000000800108947 */ /* 0x000fea0003800000 */
[----:B---3-5:R-:W-:Y:S01]  /*1820*/  BAR.SYNC.DEFER_BLOCKING 0x0 ;  /* 0x0000000000007b1d */ /* 0x028fe20000010000 */
[----:B------:R-:W-:Y:S01]  /*1830*/  ELECT P1, URZ, PT ;  /* 0x0000000000ff782f */ /* 0x000fe20003820000 */
[----:B------:R-:W-:Y:S01]  /*1840*/  @!P3 IMAD.MOV.U32 R2, RZ, RZ, 0xc000 ;  /* 0x0000c000ff02b424 */ /* 0x000fe200078e00ff */
[----:B------:R-:W-:Y:S02]  /*1850*/  UIADD3 UR16, UPT, UPT, UR10, 0x8000, URZ ;  /* 0x000080000a107890 */ /* 0x000fe4000fffe0ff */
[----:B------:R-:W-:Y:S01]  /*1860*/  ISETP.LT.U32.AND P1, PT, R132, 0x20, P1 ;  /* 0x000000208400780c */ /* 0x000fe20000f21070 */
[----:B------:R-:W-:Y:S01]  /*1870*/  UMOV UR19, UR31 ;  /* 0x0000001f00137c82 */ /* 0x000fe20008000000 */
[----:B------:R-:W-:Y:S01]  /*1880*/  ELECT P0, URZ, PT ;  /* 0x0000000000ff782f */ /* 0x000fe20003800000 */
[----:B--2---:R-:W-:-:S03]  /*1890*/  ULOP3.LUT UR4, UR22, 0x3, URZ, 0xc0, !UPT ;  /* 0x0000000316047892 */ /* 0x004fc6000f8ec0ff */
[----:B------:R-:W-:Y:S01]  /*18a0*/  ISETP.LT.U32.AND P0, PT, R132, 0x80, P0 ;  /* 0x000000808400780c */ /* 0x000fe20000701070 */
[----:B------:R-:W-:Y:S02]  /*18b0*/  USHF.R.U32.HI UR5, URZ, 0x4, UR10 ;  /* 0x00000004ff057899 */ /* 0x000fe4000801160a */
[----:B------:R-:W-:Y:S02]  /*18c0*/  ULEA UR24, UR4, UR10, 0xd ;  /* 0x0000000a04187291 */ /* 0x000fe4000f8e68ff */
[----:B------:R-:W-:Y:S02]  /*18d0*/  ULEA UR26, UR4, UR11, 0x6 ;  /* 0x0000000b041a7291 */ /* 0x000fe4000f8e30ff */
[----:B------:R-:W-:Y:S01]  /*18e0*/  VOTEU.ANY UP0, P1 ;  /* 0x0000000000ff7886 */ /* 0x000fe20000800100 */
[----:B------:R-:W-:Y:S01]  /*18f0*/  VOTEU.ANY UP2, P1 ;  /* 0x0000000000ff7886 */ /* 0x000fe20000840100 */
[----:B------:R-:W-:Y:S02]  /*1900*/  USHF.R.U32.HI UR14, URZ, 0x4, UR16 ;  /* 0x00000004ff0e7899 */ /* 0x000fe40008011610 */
[----:B------:R-:W-:Y:S01]  /*1910*/  USGXT.U32 UR5, UR5, 0xe ;  /* 0x0000000e0505789a */ /* 0x000fe20008000000 */
[----:B------:R2:W-:Y:S01]  /*1920*/  @!P3 SYNCS.ARRIVE.TRANS64 RZ, [UR10+0xc000], R2 ;  /* 0x00c00002ffffb9a7 */ /* 0x0005e2000800000a */
[----:B------:R-:W-:Y:S01]  /*1930*/  @UP0 UIADD3 UR17, UPT, UPT, UR10, 0xc000, URZ ;  /* 0x0000c0000a110890 */ /* 0x000fe2000fffe0ff */
[----:B------:R-:W-:Y:S01]  /*1940*/  @UP0 UMOV UR18, URZ ;  /* 0x000000ff00120c82 */ /* 0x000fe20008000000 */
[----:B------:R-:W-:Y:S01]  /*1950*/  BAR.SYNC.DEFER_BLOCKING 0x0 ;  /* 0x0000000000007b1d */ /* 0x000fe20000010000 */
[----:B------:R-:W-:-:S05]  /*1960*/  USGXT.U32 UR14, UR14, 0xe ;  /* 0x0000000e0e0e789a */ /* 0x000fca0008000000 */
[----:B------:R-:W-:Y:S01]  /*1970*/  VOTEU.ANY UP1, P0 ;  /* 0x0000000000ff7886 */ /* 0x000fe20000020100 */
[----:B------:R-:W-:Y:S01]  /*1980*/  VOTEU.ANY UP3, P0 ;  /* 0x0000000000ff7886 */ /* 0x000fe20000060100 */
[----:B------:R-:W-:Y:S01]  /*1990*/  UMOV UR4, URZ ;  /* 0x000000ff00047c82 */ /* 0x000fe20008000000 */
[----:B------:R-:W-:Y:S02]  /*19a0*/  UMOV UR15, 0x40004040 ;  /* 0x40004040000f7882 */ /* 0x000fe40000000000 */
[----:B------:R-:W-:Y:S01]  /*19b0*/  @UP1 UIADD3 UR25, UPT, UPT, UR10, 0xc000, URZ ;  /* 0x0000c0000a191890 */ /* 0x000fe2000fffe0ff */
[----:B------:R-:W-:Y:S01]  /*19c0*/  @UP1 UMOV UR27, URZ ;  /* 0x000000ff001b1c82 */ /* 0x000fe20008000000 */
[----:B------:R-:W-:-:S04]  /*19d0*/  UIADD3 UR20, UP1, UPT, UR5, 0x2000080, URZ ;  /* 0x0200008005147890 */ /* 0x000fc8000ff3e0ff */
[----:B------:R-:W-:-:S04]  /*19e0*/  UIADD3.X UR21, UPT, UPT, UR4, 0x40004040, URZ, UP1, !UPT ;  /* 0x4000404004157890 */ /* 0x000fc80008ffe4ff */
[----:B------:R-:W-:Y:S01]  /*19f0*/  UIADD3.64 UR36, UPT, UPT, UR20, 0x80, URZ ;  /* 0x0000008014247897 */ /* 0x000fe2000fffe0ff */
[----:B------:R3:W-:Y:S01]  /*1a00*/  @UP2 UTMALDG.2D [UR16], [UR8] ;  /* 0x00000010080025b4 */ /* 0x0007e20008008000 */
[----:B------:R-:W-:Y:S01]  /*1a10*/  UIADD3.64 UR40, UPT, UPT, UR20, 0x100, URZ ;  /* 0x0000010014287897 */ /* 0x000fe2000fffe0ff */
[----:B------:R5:W-:Y:S06]  /*1a20*/  MEMBAR.ALL.CTA ;  /* 0x0000000000007992 */ /* 0x000bec0000008000 */
[----:B-----5:R-:W5:Y:S01]  /*1a30*/  FENCE.VIEW.ASYNC.S ;  /* 0x00000000000073c6 */ /* 0x020f620000000000 */
[----:B---3--:R-:W-:-:S02]  /*1a40*/  UIADD3 UR18, UP0, UPT, UR14, 0x2, URZ ;  /* 0x000000020e127890 */ /* 0x008fc4000ff1e0ff */
[----:B------:R-:W-:Y:S02]  /*1a50*/  ULOP3.LUT UR16, UR5, 0x2000000, URZ, 0xfc, !UPT ;  /* 0x0200000005107892 */ /* 0x000fe4000f8efcff */
[----:B------:R-:W-:Y:S02]  /*1a60*/  UIADD3.X UR19, UPT, UPT, UR4, 0x40004040, URZ, UP0, !UPT ;  /* 0x4000404004137890 */ /* 0x000fe400087fe4ff */
[----:B------:R-:W-:Y:S02]  /*1a70*/  UISETP.NE.U32.AND UP0, UPT, UR22, URZ, UPT ;  /* 0x000000ff1600728c */ /* 0x000fe4000bf05070 */
[----:B------:R-:W-:Y:S02]  /*1a80*/  UIADD3.64 UR34, UPT, UPT, UR18, 0x2, URZ ;  /* 0x0000000212227897 */ /* 0x000fe4000fffe0ff */
[----:B------:R-:W-:Y:S01]  /*1a90*/  UIADD3.64 UR38, UPT, UPT, UR18, 0x4, URZ ;  /* 0x0000000412267897 */ /* 0x000fe2000fffe0ff */
[----:B------:R-:W-:Y:S01]  /*1aa0*/  UMOV UR17, 0x40004040 ;  /* 0x4000404000117882 */ /* 0x000fe20000000000 */
[----:B-----5:R-:W-:Y:S06]  /*1ab0*/  BAR.SYNC.DEFER_BLOCKING 0x0 ;  /* 0x0000000000007b1d */ /* 0x020fec0000010000 */
[----:B------:R2:W-:Y:S02]  /*1ac0*/  @UP3 UTMALDG.2D [UR24], [UR6] ;  /* 0x00000018060035b4 */ /* 0x0005e40008008000 */
[----:B------:R-:W-:Y:S06]  /*1ad0*/  BAR.SYNC.DEFER_BLOCKING 0x0 ;  /* 0x0000000000007b1d */ /* 0x000fec0000010000 */
[----:B------:R-:W3:Y:S02]  /*1ae0*/  SYNCS.PHASECHK.TRANS64.TRYWAIT P0, [UR10+0xc000], RZ ;  /* 0x00c000ffff0075a7 */ /* 0x000ee4000800110a */
[----:B--23--:R-:W-:Y:S05]  /*1af0*/  @!P0 BRA `(.L_x_54) ;  /* 0x0000000c00e88947 */ /* 0x00cfea0003800000 */
.L_x_66:
[----:B------:R-:W-:Y:S05]  /*1b00*/  BRA.U UP0, `(.L_x_55) ;  /* 0x0000000100347547 */ /* 0x000fea000b800000 */
[----:B------:R-:W-:Y:S01]  /*1b10*/  UMOV UR4, 0x0 ;  /* 0x0000000000047882 */ /* 0x000fe20000000000 */
[----:B------:R-:W-:Y:S01]  /*1b20*/  UMOV UR5, 0x8410010 ;  /* 0x0841001000057882 */ /* 0x000fe20000000000 */
[----:B------:R-:W-:Y:S01]  /*1b30*/  UMOV UR24, 0x0 ;  /* 0x0000000000187882 */ /* 0x000fe20000000000 */
[----:B------:R-:W-:Y:S01]  /*1b40*/  UMOV UR25, 0x8410010 ;  /* 0x0841001000197882 */ /* 0x000fe20000000000 */
[----:B------:R-:W-:Y:S01]  /*1b50*/  UMOV UR26, 0x0 ;  /* 0x00000000001a7882 */ /* 0x000fe20000000000 */
[----:B------:R-:W-:Y:S01]  /*1b60*/  UMOV UR27, 0x8410010 ;  /* 0x08410010001b7882 */ /* 0x000fe20000000000 */
[----:B------:R2:W-:Y:S01]  /*1b70*/  UTCHMMA gdesc[UR14], gdesc[UR16], tmem[UR32], tmem[UR4], idesc[UR5], !UPT ;  /* 0x00ff04100e0075ea */ /* 0x0005e2000f800020 */
[----:B------:R-:W-:Y:S01]  /*1b80*/  UMOV UR28, 0x0 ;  /* 0x00000000001c7882 */ /* 0x000fe20000000000 */
[----:B------:R-:W-:Y:S01]  /*1b90*/  UMOV UR29, 0x8410010 ;  /* 0x08410010001d7882 */ /* 0x000fe20000000000 */
[----:B------:R2:W-:Y:S01]  /*1ba0*/  UTCHMMA gdesc[UR18], gdesc[UR20], tmem[UR32], tmem[UR24], idesc[UR25], UPT ;  /* 0x00ff1814120075ea */ /* 0x0005e2000b800020 */
[----:B------:R2:W-:Y:S01]  /*1bb0*/  UTCHMMA gdesc[UR34], gdesc[UR36], tmem[UR32], tmem[UR26], idesc[UR27], UPT ;  /* 0x00ff1a24220075ea */ /* 0x0005e2000b800020 */
[----:B------:R2:W-:Y:S01]  /*1bc0*/  UTCHMMA gdesc[UR38], gdesc[UR40], tmem[UR32], tmem[UR28], idesc[UR29], UPT ;  /* 0x00ff1c28260075ea */ /* 0x0005e2000b800020 */
[----:B------:R-:W-:Y:S01]  /*1bd0*/  NOP ;  /* 0x0000000000007918 */ /* 0x000fe20000000000 */
.L_x_55:
[----:B------:R-:W-:Y:S01]  /*1be0*/  ELECT P0, URZ, PT ;  /* 0x0000000000ff782f */ /* 0x000fe20003800000 */
[----:B--2---:R-:W-:-:S03]  /*1bf0*/  UIADD3 UR4, UPT, UPT, UR10, 0xc010, URZ ;  /* 0x0000c0100a047890 */ /* 0x004fc6000fffe0ff */
[----:B------:R-:W-:Y:S01]  /*1c00*/  ISETP.LT.U32.AND P0, PT, R132, 0x20, P0 ;  /* 0x000000208400780c */ /* 0x000fe20000701070 */
[----:B------:R-:W-:-:S12]  /*1c10*/  UMOV UR5, URZ ;  /* 0x000000ff00057c82 */ /* 0x000fd80008000000 */
[----:B------:R-:W-:Y:S01]  /*1c20*/  VOTEU.ANY UP0, P0 ;  /* 0x0000000000ff7886 */ /* 0x000fe20000000100 */
[----:B------:R-:W-:Y:S01]  /*1c30*/  VOTEU.ANY UP1, P0 ;  /* 0x0000000000ff7886 */ /* 0x000fe20000020100 */
[----:B------:R-:W-:-:S03]  /*1c40*/  ISETP.GE.U32.AND P0, PT, R12, 0x41, PT ;  /* 0x000000410c00780c */ /* 0x000fc60003f06070 */
[----:B------:R-:W-:Y:S02]  /*1c50*/  @UP0 UMOV UR23, UR4 ;  /* 0x0000000400170c82 */ /* 0x000fe40008000000 */
[----:B------:R2:W-:Y:S01]  /*1c60*/  @UP1 UTCBAR [UR23], URZ ;  /* 0x000000ff170013e9 */ /* 0x0005e200080000ff */
[----:B------:R-:W-:Y:S06]  /*1c70*/  BAR.SYNC.DEFER_BLOCKING 0x0 ;  /* 0x0000000000007b1d */ /* 0x000fec0000010000 */
[----:B------:R-:W3:Y:S02]  /*1c80*/  SYNCS.PHASECHK.TRANS64.TRYWAIT P1, [UR10+0xc010], RZ ;  /* 0x00c010ffff0075a7 */ /* 0x000ee4000802110a */
[----:B--23--:R-:W-:Y:S05]  /*1c90*/  @!P1 BRA `(.L_x_56) ;  /* 0x0000000c008c9947 */ /* 0x00cfea0003800000 */
.L_x_67:
[----:B------:R-:W-:Y:S05]  /*1ca0*/  @!P0 BRA `(.L_x_53) ;  /* 0x0000000000ec8947 */ /* 0x000fea0003800000 */
[----:B------:R-:W-:Y:S01]  /*1cb0*/  IMAD.MOV.U32 R2, RZ, RZ, 0x1 ;  /* 0x00000001ff027424 */ /* 0x000fe200078e00ff */
[----:B------:R-:W2:Y:S01]  /*1cc0*/  LDCU UR33, c[0x0][0x3a0] ;  /* 0x00007400ff2177ac */ /* 0x000ea20008000800 */
[----:B------:R-:W-:-:S05]  /*1cd0*/  UMOV UR30, 0x40 ;  /* 0x00000040001e7882 */ /* 0x000fca0000000000 */
.L_x_60:
[----:B------:R-:W-:Y:S01]  /*1ce0*/  BAR.SYNC.DEFER_BLOCKING 0x0 ;  /* 0x0000000000007b1d */ /* 0x000fe20000010000 */
[----:B------:R-:W-:Y:S01]  /*1cf0*/  ELECT P1, URZ, PT ;  /* 0x0000000000ff782f */ /* 0x000fe20003820000 */
[----:B------:R-:W-:Y:S01]  /*1d00*/  @!P3 IMAD.MOV.U32 R3, RZ, RZ, 0xc000 ;  /* 0x0000c000ff03b424 */ /* 0x000fe200078e00ff */
[----:B------:R-:W-:Y:S02]  /*1d10*/  ELECT P0, URZ, PT ;  /* 0x0000000000ff782f */ /* 0x000fe40003800000 */
[C---:B------:R-:W-:Y:S01]  /*1d20*/  ISETP.LT.U32.AND P1, PT, R132.reuse, 0x20, P1 ;  /* 0x000000208400780c */ /* 0x040fe20000f21070 */
[----:B------:R-:W-:Y:S01]  /*1d30*/  ULOP3.LUT UR23, UR22, 0x3, URZ, 0xc0, !UPT ;  /* 0x0000000316177892 */ /* 0x000fe2000f8ec0ff */
[----:B------:R-:W-:Y:S01]  /*1d40*/  ISETP.LT.U32.AND P0, PT, R132, 0x80, P0 ;  /* 0x000000808400780c */ /* 0x000fe20000701070 */
[----:B------:R-:W-:Y:S02]  /*1d50*/  UMOV UR27, UR30 ;  /* 0x0000001e001b7c82 */ /* 0x000fe40008000000 */
[----:B------:R-:W-:-:S02]  /*1d60*/  ULEA UR24, UR23, UR10, 0xd ;  /* 0x0000000a17187291 */ /* 0x000fc4000f8e68ff */
[----:B------:R-:W-:-:S06]  /*1d70*/  ULEA UR26, UR23, UR11, 0x6 ;  /* 0x0000000b171a7291 */ /* 0x000fcc000f8e30ff */
[----:B------:R-:W-:Y:S02]  /*1d80*/  VOTEU.ANY UP0, P1 ;  /* 0x0000000000ff7886 */ /* 0x000fe40000800100 */
[----:B------:R-:W-:-:S03]  /*1d90*/  VOTEU.ANY UP1, P0 ;  /* 0x0000000000ff7886 */ /* 0x000fc60000020100 */
[----:B------:R-:W-:Y:S02]  /*1da0*/  @UP0 UIADD3 UR28, UPT, UPT, UR10, 0x8000, URZ ;  /* 0x000080000a1c0890 */ /* 0x000fe4000fffe0ff */
[----:B------:R3:W-:Y:S01]  /*1db0*/  @!P3 SYNCS.ARRIVE.TRANS64 RZ, [UR10+0xc000], R3 ;  /* 0x00c00003ffffb9a7 */ /* 0x0007e2000800000a */
[----:B------:R-:W-:Y:S01]  /*1dc0*/  @UP0 UIADD3 UR29, UPT, UPT, UR10, 0xc000, URZ ;  /* 0x0000c0000a1d0890 */ /* 0x000fe2000fffe0ff */
[----:B------:R-:W-:Y:S01]  /*1dd0*/  VOTEU.ANY UP0, P1 ;  /* 0x0000000000ff7886 */ /* 0x000fe20000800100 */
[----:B------:R-:W-:Y:S01]  /*1de0*/  BAR.SYNC.DEFER_BLOCKING 0x0 ;  /* 0x0000000000007b1d */ /* 0x000fe20000010000 */
[----:B------:R-:W-:Y:S01]  /*1df0*/  @UP1 UIADD3 UR25, UPT, UPT, UR10, 0xc000, URZ ;  /* 0x0000c0000a191890 */ /* 0x000fe2000fffe0ff */
[----:B---3--:R-:W-:-:S04]  /*1e00*/  IMAD.U32 R3, R2, -0x80000000, RZ ;  /* 0x8000000002037824 */ /* 0x008fc800078e00ff */
[----:B------:R-:W-:Y:S01]  /*1e10*/  VOTEU.ANY UP1, P0 ;  /* 0x0000000000ff7886 */ /* 0x000fe20000020100 */
[----:B------:R3:W-:Y:S01]  /*1e20*/  @UP0 UTMALDG.2D [UR28], [UR8] ;  /* 0x0000001c080005b4 */ /* 0x0007e20008008000 */
[----:B------:R-:W-:Y:S01]  /*1e30*/  UISETP.NE.U32.AND UP0, UPT, UR22, URZ, UPT ;  /* 0x000000ff1600728c */ /* 0x000fe2000bf05070 */
[----:B------:R5:W-:Y:S06]  /*1e40*/  MEMBAR.ALL.CTA ;  /* 0x0000000000007992 */ /* 0x000bec0000008000 */
[----:B-----5:R-:W5:Y:S02]  /*1e50*/  FENCE.VIEW.ASYNC.S ;  /* 0x00000000000073c6 */ /* 0x020f640000000000 */
[----:B-----5:R-:W-:Y:S06]  /*1e60*/  BAR.SYNC.DEFER_BLOCKING 0x0 ;  /* 0x0000000000007b1d */ /* 0x020fec0000010000 */
[----:B------:R3:W-:Y:S02]  /*1e70*/  @UP1 UTMALDG.2D [UR24], [UR6] ;  /* 0x00000018060015b4 */ /* 0x0007e40008008000 */
[----:B------:R-:W-:Y:S06]  /*1e80*/  BAR.SYNC.DEFER_BLOCKING 0x0 ;  /* 0x0000000000007b1d */ /* 0x000fec0000010000 */
[----:B------:R-:W5:Y:S02]  /*1e90*/  SYNCS.PHASECHK.TRANS64.TRYWAIT P0, [UR10+0xc000], R3 ;  /* 0x00c00003ff0075a7 */ /* 0x000f64000800110a */
[----:B---3-5:R-:W-:Y:S05]  /*1ea0*/  @!P0 BRA `(.L_x_57) ;  /* 0x0000000c00148947 */ /* 0x028fea0003800000 */
.L_x_68:
[----:B------:R-:W-:Y:S05]  /*1eb0*/  BRA.U UP0, `(.L_x_58) ;  /* 0x0000000100347547 */ /* 0x000fea000b800000 */
[----:B------:R-:W-:Y:S01]  /*1ec0*/  UMOV UR24, 0x0 ;  /* 0x0000000000187882 */ /* 0x000fe20000000000 */
[----:B------:R-:W-:Y:S01]  /*1ed0*/  UMOV UR25, 0x8410010 ;  /* 0x0841001000197882 */ /* 0x000fe20000000000 */
[----:B------:R-:W-:Y:S01]  /*1ee0*/  UMOV UR26, 0x0 ;  /* 0x00000000001a7882 */ /* 0x000fe20000000000 */
[----:B------:R-:W-:Y:S01]  /*1ef0*/  UMOV UR27, 0x8410010 ;  /* 0x08410010001b7882 */ /* 0x000fe20000000000 */
[----:B------:R-:W-:Y:S01]  /*1f00*/  UMOV UR28, 0x0 ;  /* 0x00000000001c7882 */ /* 0x000fe20000000000 */
[----:B------:R-:W-:Y:S01]  /*1f10*/  UMOV UR29, 0x8410010 ;  /* 0x08410010001d7882 */ /* 0x000fe20000000000 */
[----:B------:R3:W-:Y:S01]  /*1f20*/  UTCHMMA gdesc[UR14], gdesc[UR16], tmem[UR32], tmem[UR24], idesc[UR25], UPT ;  /* 0x00ff18100e0075ea */ /* 0x0007e2000b800020 */
[----:B------:R-:W-:Y:S01]  /*1f30*/  UMOV UR42, 0x0 ;  /* 0x00000000002a7882 */ /* 0x000fe20000000000 */
[----:B------:R-:W-:Y:S01]  /*1f40*/  UMOV UR43, 0x8410010 ;  /* 0x08410010002b7882 */ /* 0x000fe20000000000 */
[----:B------:R3:W-:Y:S01]  /*1f50*/  UTCHMMA gdesc[UR18], gdesc[UR20], tmem[UR32], tmem[UR26], idesc[UR27], UPT ;  /* 0x00ff1a14120075ea */ /* 0x0007e2000b800020 */
[----:B------:R3:W-:Y:S01]  /*1f60*/  UTCHMMA gdesc[UR34], gdesc[UR36], tmem[UR32], tmem[UR28], idesc[UR29], UPT ;  /* 0x00ff1c24220075ea */ /* 0x0007e2000b800020 */
[----:B------:R3:W-:Y:S01]  /*1f70*/  UTCHMMA gdesc[UR38], gdesc[UR40], tmem[UR32], tmem[UR42], idesc[UR43], UPT ;  /* 0x00ff2a28260075ea */ /* 0x0007e2000b800020 */
[----:B------:R-:W-:Y:S01]  /*1f80*/  NOP ;  /* 0x0000000000007918 */ /* 0x000fe20000000000 */
.L_x_58:
[----:B------:R-:W-:-:S04]  /*1f90*/  ELECT P0, URZ, PT ;  /* 0x0000000000ff782f */ /* 0x000fc80003800000 */
[----:B------:R-:W-:-:S13]  /*1fa0*/  ISETP.LT.U32.AND P0, PT, R132, 0x20, P0 ;  /* 0x000000208400780c */ /* 0x000fda0000701070 */
[----:B------:R-:W-:Y:S01]  /*1fb0*/  VOTEU.ANY UP0, P0 ;  /* 0x0000000000ff7886 */ /* 0x000fe20000000100 */
[----:B------:R-:W-:-:S04]  /*1fc0*/  VOTEU.ANY UP1, P0 ;  /* 0x0000000000ff7886 */ /* 0x000fc80000020100 */
[----:B------:R-:W-:Y:S02]  /*1fd0*/  @UP0 UMOV UR23, UR4 ;  /* 0x0000000400170c82 */ /* 0x000fe40008000000 */
[----:B------:R5:W-:Y:S01]  /*1fe0*/  @UP1 UTCBAR [UR23], URZ ;  /* 0x000000ff170013e9 */ /* 0x000be200080000ff */
[----:B------:R-:W-:Y:S06]  /*1ff0*/  BAR.SYNC.DEFER_BLOCKING 0x0 ;  /* 0x0000000000007b1d */ /* 0x000fec0000010000 */
[----:B------:R-:W3:Y:S02]  /*2000*/  SYNCS.PHASECHK.TRANS64.TRYWAIT P0, [UR10+0xc010], R3 ;  /* 0x00c01003ff0075a7 */ /* 0x000ee4000800110a */
[----:B---3-5:R-:W-:Y:S05]  /*2010*/  @!P0 BRA `(.L_x_59) ;  /* 0x0000000800c48947 */ /* 0x028fea0003800000 */
.L_x_69:
[----:B------:R-:W-:Y:S01]  /*2020*/  UIADD3 UR30, UPT, UPT, UR30, 0x40, URZ ;  /* 0x000000401e1e7890 */ /* 0x000fe2000fffe0ff */
[----:B------:R-:W-:-:S03]  /*2030*/  LOP3.LUT R2, R2, 0x1, RZ, 0x3c, !PT ;  /* 0x0000000102027812 */ /* 0x000fc600078e3cff */
[----:B--2---:R-:W-:-:S09]  /*2040*/  UISETP.GE.AND UP0, UPT, UR30, UR33, UPT ;  /* 0x000000211e00728c */ /* 0x004fd2000bf06270 */
[----:B------:R-:W-:Y:S05]  /*2050*/  BRA.U !UP0, `(.L_x_60) ;  /* 0xfffffffd08207547 */ /* 0x000fea000b83ffff */
.L_x_53:
[----:B---3-5:R-:W-:Y:S06]  /*2060*/  BAR.SYNC.DEFER_BLOCKING 0x0 ;  /* 0x0000000000007b1d */ /* 0x028fec0000010000 */
[----:B------:R-:W-:Y:S04]  /*2070*/  BSSY.RECONVERGENT B4, `(.L_x_61) ;  /* 0x0000004000047945 */ /* 0x000fe80003800200 */
[----:B------:R-:W-:Y:S05]  /*2080*/  @P3 BRA `(.L_x_62) ;  /* 0x0000000000083947 */ /* 0x000fea0003800000 */
[----:B------:R-:W3:Y:S02]  /*2090*/  SYNCS.CCTL.IV [UR10+0xc000] ;  /* 0x00c00000ff0079b1 */ /* 0x000ee4000800000a */
[----:B---3--:R-:W3:Y:S02]  /*20a0*/  SYNCS.CCTL.IV [UR10+0xc010] ;  /* 0x00c01000ff0079b1 */ /* 0x008ee4000800000a */
.L_x_62:
[----:B--2---:R-:W-:Y:S05]  /*20b0*/  BSYNC.RECONVERGENT B4 ;  /* 0x0000000000047941 */ /* 0x004fea0003800200 */
.L_x_61:
[----:B------:R-:W-:Y:S01]  /*20c0*/  ULOP3.LUT UR5, UR22, 0x3, URZ, 0xc0, !UPT ;  /* 0x0000000316057892 */ /* 0x000fe2000f8ec0ff */
[C---:B------:R-:W-:Y:S01]  /*20d0*/  IMAD.SHL.U32 R2, R0.reuse, 0x10, RZ ;  /* 0x0000001000027824 */ /* 0x040fe200078e00ff */
[----:B------:R-:W-:Y:S01]  /*20e0*/  USHF.L.U32 UR22, UR22, 0x5, URZ ;  /* 0x0000000516167899 */ /* 0x000fe200080006ff */
[C---:B------:R-:W-:Y:S01]  /*20f0*/  IMAD.SHL.U32 R3, R0.reuse, 0x100, RZ ;  /* 0x0000010000037824 */ /* 0x040fe200078e00ff */
[----:B------:R-:W-:Y:S01]  /*2100*/  ULEA UR4, UR5, UR32, 0x15 ;  /* 0x0000002005047291 */ /* 0x000fe2000f8ea8ff */
[----:B------:R-:W-:Y:S01]  /*2110*/  IMAD.SHL.U32 R0, R0, 0x80, RZ ;  /* 0x0000008000007824 */ /* 0x000fe200078e00ff */
[----:B------:R-:W-:Y:S02]  /*2120*/  ULOP3.LUT UR22, UR22, 0x80, URZ, 0xc0, !UPT ;  /* 0x0000008016167892 */ /* 0x000fe4000f8ec0ff */
[----:B------:R-:W-:Y:S02]  /*2130*/  LOP3.LUT R3, R2, 0x8070, R3, 0xc8, !PT ;  /* 0x0000807002037812 */ /* 0x000fe400078ec803 */
[----:B------:R-:W-:Y:S01]  /*2140*/  ELECT P0, URZ, PT ;  /* 0x0000000000ff782f */ /* 0x000fe20003800000 */
[----:B------:R-:W-:Y:S01]  /*2150*/  UIADD3 UR4, UPT, UPT, UR4, UR22, URZ ;  /* 0x0000001604047290 */ /* 0x000fe2000fffe0ff */
[----:B------:R-:W-:Y:S01]  /*2160*/  LOP3.LUT R0, R3, 0x3f80, R0, 0xf8, !PT ;  /* 0x00003f8003007812 */ /* 0x000fe200078ef800 */
[----:B------:R-:W-:Y:S01]  /*2170*/  UMOV UR6, UR31 ;  /* 0x0000001f00067c82 */ /* 0x000fe20008000000 */
[----:B------:R-:W-:-:S02]  /*2180*/  ISETP.LT.U32.AND P0, PT, R132, 0x80, P0 ;  /* 0x000000808400780c */ /* 0x000fc40000701070 */
[C---:B------:R-:W-:Y:S02]  /*2190*/  LOP3.LUT R2, R0.reuse, 0x10, RZ, 0x3c, !PT ;  /* 0x0000001000027812 */ /* 0x040fe400078e3cff */
[----:B------:R-:W-:Y:S02]  /*21a0*/  LOP3.LUT R3, R0, 0x20, RZ, 0x3c, !PT ;  /* 0x0000002000037812 */ /* 0x000fe400078e3cff */
[----:B----4-:R-:W2:Y:S01]  /*21b0*/  LDTM.x128 R4, tmem[UR4] ;  /* 0x00000004000479ee */ /* 0x010ea200083c0000 */
[----:B------:R-:W-:Y:S01]  /*21c0*/  NOP ;  /* 0x0000000000007918 */ /* 0x000fe20000000000 */
[----:B------:R-:W-:Y:S02]  /*21d0*/  ULEA UR4, UR5, UR10, 0xe ;  /* 0x0000000a05047291 */ /* 0x000fe4000f8e70ff */
[----:B------:R-:W-:-:S03]  /*21e0*/  ULEA UR5, UR5, UR11, 0x6 ;  /* 0x0000000b05057291 */ /* 0x000fc6000f8e30ff */
[----:B--2---:R-:W-:Y:S01]  /*21f0*/  VOTEU.ANY UP1, P0 ;  /* 0x0000000000ff7886 */ /* 0x004fe20000020100 */
[----:B---3--:R-:W-:Y:S06]  /*2200*/  BAR.SYNC.DEFER_BLOCKING 0x0 ;  /* 0x0000000000007b1d */ /* 0x008fec0000010000 */
[----:B------:R-:W-:Y:S01]  /*2210*/  VOTEU.ANY UP0, P0 ;  /* 0x0000000000ff7886 */ /* 0x000fe20000000100 */
[----:B------:R-:W-:Y:S02]  /*2220*/  F2FP.F16.F32.PACK_AB R4, R5, R4 ;  /* 0x000000040504723e */ /* 0x000fe400000000ff */
[----:B------:R-:W-:-:S02]  /*2230*/  F2FP.F16.F32.PACK_AB R68, R69, R68 ;  /* 0x000000444544723e */ /* 0x000fc400000000ff */
[----:B------:R-:W-:Y:S02]  /*2240*/  F2FP.F16.F32.PACK_AB R5, R7, R6 ;  /* 0x000000060705723e */ /* 0x000fe400000000ff */
[----:B------:R-:W-:Y:S02]  /*2250*/  F2FP.F16.F32.PACK_AB R12, R13, R12 ;  /* 0x0000000c0d0c723e */ /* 0x000fe400000000ff */
[----:B------:R-:W-:Y:S02]  /*2260*/  F2FP.F16.F32.PACK_AB R69, R71, R70 ;  /* 0x000000464745723e */ /* 0x000fe400000000ff */
[----:B------:R-:W-:Y:S02]  /*2270*/  F2FP.F16.F32.PACK_AB R76, R77, R76 ;  /* 0x0000004c4d4c723e */ /* 0x000fe400000000ff */
[----:B------:R-:W-:Y:S02]  /*2280*/  F2FP.F16.F32.PACK_AB R6, R9, R8 ;  /* 0x000000080906723e */ /* 0x000fe400000000ff */
[----:B------:R-:W-:-:S02]  /*2290*/  F2FP.F16.F32.PACK_AB R7, R11, R10 ;  /* 0x0000000a0b07723e */ /* 0x000fc400000000ff */
[----:B------:R-:W-:Y:S02]  /*22a0*/  F2FP.F16.F32.PACK_AB R13, R15, R14 ;  /* 0x0000000e0f0d723e */ /* 0x000fe400000000ff */
[----:B------:R-:W-:Y:S01]  /*22b0*/  F2FP.F16.F32.PACK_AB R20, R21, R20 ;  /* 0x000000141514723e */ /* 0x000fe200000000ff */
[----:B------:R2:W-:Y:S01]  /*22c0*/  STS.128 [R0+UR10], R4 ;  /* 0x0000000400007988 */ /* 0x0005e20008000c0a */
[----:B------:R-:W-:Y:S02]  /*22d0*/  F2FP.F16.F32.PACK_AB R70, R73, R72 ;  /* 0x000000484946723e */ /* 0x000fe400000000ff */
[----:B------:R-:W-:Y:S02]  /*22e0*/  F2FP.F16.F32.PACK_AB R71, R75, R74 ;  /* 0x0000004a4b47723e */ /* 0x000fe400000000ff */
[----:B------:R-:W-:Y:S02]  /*22f0*/  F2FP.F16.F32.PACK_AB R77, R79, R78 ;  /* 0x0000004e4f4d723e */ /* 0x000fe400000000ff */
[----:B------:R-:W-:Y:S01]  /*2300*/  F2FP.F16.F32.PACK_AB R84, R85, R84 ;  /* 0x000000545554723e */ /* 0x000fe200000000ff */
[----:B------:R3:W-:Y:S01]  /*2310*/  STS.128 [R0+UR10+0x4000], R68 ;  /* 0x0040004400007988 */ /* 0x0007e20008000c0a */
[----:B------:R-:W-:-:S02]  /*2320*/  F2FP.F16.F32.PACK_AB R14, R17, R16 ;  /* 0x00000010110e723e */ /* 0x000fc400000000ff */
[----:B------:R-:W-:Y:S02]  /*2330*/  F2FP.F16.F32.PACK_AB R15, R19, R18 ;  /* 0x00000012130f723e */ /* 0x000fe400000000ff */
[----:B------:R-:W-:Y:S02]  /*2340*/  F2FP.F16.F32.PACK_AB R21, R23, R22 ;  /* 0x000000161715723e */ /* 0x000fe400000000ff */
[----:B------:R-:W-:Y:S01]  /*2350*/  F2FP.F16.F32.PACK_AB R28, R29, R28 ;  /* 0x0000001c1d1c723e */ /* 0x000fe200000000ff */
[----:B------:R4:W-:Y:S01]  /*2360*/  STS.128 [R2+UR10], R12 ;  /* 0x0000000c02007988 */ /* 0x0009e20008000c0a */
[----:B------:R-:W-:Y:S02]  /*2370*/  F2FP.F16.F32.PACK_AB R78, R81, R80 ;  /* 0x00000050514e723e */ /* 0x000fe400000000ff */
[----:B------:R-:W-:Y:S02]  /*2380*/  F2FP.F16.F32.PACK_AB R79, R83, R82 ;  /* 0x00000052534f723e */ /* 0x000fe400000000ff */
[----:B------:R-:W-:-:S02]  /*2390*/  F2FP.F16.F32.PACK_AB R85, R87, R86 ;  /* 0x000000565755723e */ /* 0x000fc400000000ff */
[----:B------:R-:W-:Y:S01]  /*23a0*/  F2FP.F16.F32.PACK_AB R92, R93, R92 ;  /* 0x0000005c5d5c723e */ /* 0x000fe200000000ff */
[----:B------:R4:W-:Y:S01]  /*23b0*/  STS.128 [R2+UR10+0x4000], R76 ;  /* 0x0040004c02007988 */ /* 0x0009e20008000c0a */
[----:B------:R-:W-:Y:S02]  /*23c0*/  F2FP.F16.F32.PACK_AB R22, R25, R24 ;  /* 0x000000181916723e */ /* 0x000fe400000000ff */
[----:B------:R-:W-:Y:S02]  /*23d0*/  F2FP.F16.F32.PACK_AB R23, R27, R26 ;  /* 0x0000001a1b17723e */ /* 0x000fe400000000ff */
[----:B------:R-:W-:Y:S02]  /*23e0*/  F2FP.F16.F32.PACK_AB R29, R31, R30 ;  /* 0x0000001e1f1d723e */ /* 0x000fe400000000ff */
[----:B------:R-:W-:Y:S01]  /*23f0*/  F2FP.F16.F32.PACK_AB R36, R37, R36 ;  /* 0x000000242524723e */ /* 0x000fe200000000ff */
[----:B------:R4:W-:Y:S01]  /*2400*/  STS.128 [R3+UR10], R20 ;  /* 0x0000001403007988 */ /* 0x0009e20008000c0a */
[----:B------:R-:W-:-:S02]  /*2410*/  F2FP.F16.F32.PACK_AB R86, R89, R88 ;  /* 0x000000585956723e */ /* 0x000fc400000000ff */
[----:B------:R-:W-:Y:S02]  /*2420*/  F2FP.F16.F32.PACK_AB R87, R91, R90 ;  /* 0x0000005a5b57723e */ /* 0x000fe400000000ff */
[----:B------:R-:W-:Y:S02]  /*2430*/  F2FP.F16.F32.PACK_AB R93, R95, R94 ;  /* 0x0000005e5f5d723e */ /* 0x000fe400000000ff */
[----:B------:R-:W-:Y:S01]  /*2440*/  F2FP.F16.F32.PACK_AB R100, R101, R100 ;  /* 0x000000646564723e */ /* 0x000fe200000000ff */
[----:B------:R4:W-:Y:S01]  /*2450*/  STS.128 [R3+UR10+0x4000], R84 ;  /* 0x0040005403007988 */ /* 0x0009e20008000c0a */
[----:B------:R-:W-:Y:S02]  /*2460*/  F2FP.F16.F32.PACK_AB R30, R33, R32 ;  /* 0x00000020211e723e */ /* 0x000fe400000000ff */
[----:B------:R-:W-:Y:S02]  /*2470*/  F2FP.F16.F32.PACK_AB R31, R35, R34 ;  /* 0x00000022231f723e */ /* 0x000fe400000000ff */
[----:B------:R-:W-:-:S02]  /*2480*/  F2FP.F16.F32.PACK_AB R37, R39, R38 ;  /* 0x000000262725723e */ /* 0x000fc400000000ff */
[----:B------:R-:W-:Y:S02]  /*2490*/  F2FP.F16.F32.PACK_AB R44, R45, R44 ;  /* 0x0000002c2d2c723e */ /* 0x000fe400000000ff */
[----:B------:R-:W-:Y:S02]  /*24a0*/  F2FP.F16.F32.PACK_AB R94, R97, R96 ;  /* 0x00000060615e723e */ /* 0x000fe400000000ff */
[----:B------:R-:W-:Y:S02]  /*24b0*/  F2FP.F16.F32.PACK_AB R95, R99, R98 ;  /* 0x00000062635f723e */ /* 0x000fe400000000ff */
[----:B------:R-:W-:Y:S02]  /*24c0*/  F2FP.F16.F32.PACK_AB R101, R103, R102 ;  /* 0x000000666765723e */ /* 0x000fe400000000ff */
[----:B------:R-:W-:Y:S02]  /*24d0*/  F2FP.F16.F32.PACK_AB R108, R109, R108 ;  /* 0x0000006c6d6c723e */ /* 0x000fe400000000ff */
[----:B------:R-:W-:-:S02]  /*24e0*/  LOP3.LUT R8, R0, 0x30, RZ, 0x3c, !PT ;  /* 0x0000003000087812 */ /* 0x000fc400078e3cff */
[----:B------:R-:W-:Y:S02]  /*24f0*/  F2FP.F16.F32.PACK_AB R38, R41, R40 ;  /* 0x000000282926723e */ /* 0x000fe400000000ff */
[----:B------:R-:W-:Y:S01]  /*2500*/  F2FP.F16.F32.PACK_AB R39, R43, R42 ;  /* 0x0000002a2b27723e */ /* 0x000fe200000000ff */
[----:B------:R4:W-:Y:S01]  /*2510*/  STS.128 [R8+UR10], R28 ;  /* 0x0000001c08007988 */ /* 0x0009e20008000c0a */
[----:B------:R-:W-:Y:S02]  /*2520*/  F2FP.F16.F32.PACK_AB R45, R47, R46 ;  /* 0x0000002e2f2d723e */ /* 0x000fe400000000ff */
[----:B------:R-:W-:Y:S01]  /*2530*/  F2FP.F16.F32.PACK_AB R52, R53, R52 ;  /* 0x000000343534723e */ /* 0x000fe200000000ff */
[----:B------:R4:W-:Y:S01]  /*2540*/  STS.128 [R8+UR10+0x4000], R92 ;  /* 0x0040005c08007988 */ /* 0x0009e20008000c0a */
[----:B------:R-:W-:Y:S02]  /*2550*/  F2FP.F16.F32.PACK_AB R102, R105, R104 ;  /* 0x000000686966723e */ /* 0x000fe400000000ff */
[----:B------:R-:W-:-:S02]  /*2560*/  F2FP.F16.F32.PACK_AB R103, R107, R106 ;  /* 0x0000006a6b67723e */ /* 0x000fc400000000ff */
[----:B------:R-:W-:Y:S02]  /*2570*/  F2FP.F16.F32.PACK_AB R109, R111, R110 ;  /* 0x0000006e6f6d723e */ /* 0x000fe400000000ff */
[----:B------:R-:W-:Y:S02]  /*2580*/  F2FP.F16.F32.PACK_AB R116, R117, R116 ;  /* 0x000000747574723e */ /* 0x000fe400000000ff */
[----:B------:R-:W-:Y:S02]  /*2590*/  LOP3.LUT R9, R0, 0x40, RZ, 0x3c, !PT ;  /* 0x0000004000097812 */ /* 0x000fe400078e3cff */
[----:B------:R-:W-:Y:S02]  /*25a0*/  F2FP.F16.F32.PACK_AB R46, R49, R48 ;  /* 0x00000030312e723e */ /* 0x000fe400000000ff */
[----:B------:R-:W-:Y:S01]  /*25b0*/  F2FP.F16.F32.PACK_AB R47, R51, R50 ;  /* 0x00000032332f723e */ /* 0x000fe200000000ff */
[----:B------:R4:W-:Y:S01]  /*25c0*/  STS.128 [R9+UR10], R36 ;  /* 0x0000002409007988 */ /* 0x0009e20008000c0a */
[----:B------:R-:W-:-:S02]  /*25d0*/  F2FP.F16.F32.PACK_AB R53, R55, R54 ;  /* 0x000000363735723e */ /* 0x000fc400000000ff */
[----:B------:R-:W-:Y:S01]  /*25e0*/  F2FP.F16.F32.PACK_AB R60, R61, R60 ;  /* 0x0000003c3d3c723e */ /* 0x000fe200000000ff */
[----:B------:R4:W-:Y:S01]  /*25f0*/  STS.128 [R9+UR10+0x4000], R100 ;  /* 0x0040006409007988 */ /* 0x0009e20008000c0a */
        /* <DEDUP_REMOVED lines=13> */
[C---:B--2---:R-:W-:Y:S02]  /*26d0*/  LOP3.LUT R4, R0.reuse, 0x60, RZ, 0x3c, !PT ;  /* 0x0000006000047812 */ /* 0x044fe400078e3cff */
[----:B------:R-:W-:Y:S02]  /*26e0*/  F2FP.F16.F32.PACK_AB R62, R65, R64 ;  /* 0x00000040413e723e */ /* 0x000fe400000000ff */
[----:B------:R-:W-:Y:S01]  /*26f0*/  F2FP.F16.F32.PACK_AB R63, R67, R66 ;  /* 0x00000042433f723e */ /* 0x000fe200000000ff */
[----:B------:R4:W-:Y:S01]  /*2700*/  STS.128 [R4+UR10], R52 ;  /* 0x0000003404007988 */ /* 0x0009e20008000c0a */
[----:B------:R-:W-:Y:S02]  /*2710*/  F2FP.F16.F32.PACK_AB R126, R129, R128 ;  /* 0x00000080817e723e */ /* 0x000fe400000000ff */
[----:B------:R-:W-:Y:S01]  /*2720*/  F2FP.F16.F32.PACK_AB R127, R131, R130 ;  /* 0x00000082837f723e */ /* 0x000fe200000000ff */
[----:B------:R4:W-:Y:S01]  /*2730*/  STS.128 [R4+UR10+0x4000], R116 ;  /* 0x0040007404007988 */ /* 0x0009e20008000c0a */
[----:B---3--:R-:W-:-:S05]  /*2740*/  LOP3.LUT R0, R0, 0x70, RZ, 0x3c, !PT ;  /* 0x0000007000007812 */ /* 0x008fca00078e3cff */
[----:B------:R4:W-:Y:S04]  /*2750*/  STS.128 [R0+UR10], R60 ;  /* 0x0000003c00007988 */ /* 0x0009e80008000c0a */
[----:B------:R4:W-:Y:S01]  /*2760*/  STS.128 [R0+UR10+0x4000], R124 ;  /* 0x0040007c00007988 */ /* 0x0009e20008000c0a */
[----:B------:R2:W-:Y:S06]  /*2770*/  MEMBAR.ALL.CTA ;  /* 0x0000000000007992 */ /* 0x0005ec0000008000 */
[----:B--2---:R-:W2:Y:S02]  /*2780*/  FENCE.VIEW.ASYNC.S ;  /* 0x00000000000073c6 */ /* 0x004ea40000000000 */
[----:B--2---:R-:W-:Y:S06]  /*2790*/  BAR.SYNC.DEFER_BLOCKING 0x0 ;  /* 0x0000000000007b1d */ /* 0x004fec0000010000 */
[----:B------:R4:W-:Y:S01]  /*27a0*/  @UP1 UTMASTG.2D [UR4], [UR12] ;  /* 0x000000040c0013b5 */ /* 0x0009e20008008000 */
[----:B------:R0:W-:Y:S01]  /*27b0*/  UTMACMDFLUSH ;  /* 0x00000000000079b7 */ /* 0x0001e20000000000 */
[----:B------:R-:W-:-:S04]  /*27c0*/  DEPBAR.LE SB0, 0x0 ;  /* 0x000080000000791a */ /* 0x000fc80000000000 */
[----:B------:R-:W-:Y:S08]  /*27d0*/  BAR.SYNC.DEFER_BLOCKING 0x0 ;  /* 0x0000000000007b1d */ /* 0x000ff00000010000 */
[----:B------:R-:W-:Y:S06]  /*27e0*/  BAR.SYNC.DEFER_BLOCKING 0x0 ;  /* 0x0000000000007b1d */ /* 0x000fec0000010000 */
[----:B----4-:R-:W-:Y:S05]  /*27f0*/  @P2 BRA `(.L_x_63) ;  /* 0x0000000000a02947 */ /* 0x010fea0003800000 */
[----:B------:R-:W2:Y:S01]  /*2800*/  S2UR UR5, SR_CgaCtaId ;  /* 0x00000000000579c3 */ /* 0x000ea20000008800 */
[----:B------:R-:W-:Y:S01]  /*2810*/  NOP ;  /* 0x0000000000007918 */ /* 0x000fe20000000000 */
[----:B------:R-:W-:Y:S01]  /*2820*/  UMOV UR4, 0x50 ;  /* 0x0000005000047882 */ /* 0x000fe20000000000 */
[----:B------:R-:W-:Y:S02]  /*2830*/  IMAD.U32 R0, RZ, RZ, UR32 ;  /* 0x00000020ff007e24 */ /* 0x000fe4000f8e00ff */
[----:B------:R-:W-:Y:S02]  /*2840*/  IMAD.MOV.U32 R3, RZ, RZ, 0xff ;  /* 0x000000ffff037424 */ /* 0x000fe400078e00ff */
[----:B------:R-:W-:Y:S01]  /*2850*/  IMAD.MOV.U32 R7, RZ, RZ, 0x1 ;  /* 0x00000001ff077424 */ /* 0x000fe200078e00ff */
[----:B------:R-:W-:-:S04]  /*2860*/  LOP3.LUT R0, R0, 0xffff, RZ, 0xc0, !PT ;  /* 0x0000ffff00007812 */ /* 0x000fc800078ec0ff */
[----:B------:R-:W-:-:S05]  /*2870*/  SHF.R.U32.HI R0, RZ, 0x5, R0 ;  /* 0x00000005ff007819 */ /* 0x000fca0000011600 */
[----:B------:R-:W-:Y:S01]  /*2880*/  VIADD R2, R0, 0x10 ;  /* 0x0000001000027836 */ /* 0x000fe20000000000 */
[----:B------:R-:W-:Y:S01]  /*2890*/  SHF.L.U32 R0, R3, R0, RZ ;  /* 0x0000000003007219 */ /* 0x000fe200000006ff */
[----:B--2---:R-:W-:-:S03]  /*28a0*/  ULEA UR6, UR5, UR4, 0x18 ;  /* 0x0000000405067291 */ /* 0x004fc6000f8ec0ff */
[----:B------:R-:W-:-:S04]  /*28b0*/  SHF.L.U32 R3, R7, R2, RZ ;  /* 0x0000000207037219 */ /* 0x000fc800000006ff */
[----:B------:R-:W-:Y:S02]  /*28c0*/  LOP3.LUT R0, R3, R0, RZ, 0xfc, !PT ;  /* 0x0000000003007212 */ /* 0x000fe400078efcff */
[----:B------:R-:W2:Y:S02]  /*28d0*/  LDS R5, [UR6] ;  /* 0x00000006ff057984 */ /* 0x000ea40008000800 */
[C---:B------:R-:W-:Y:S02]  /*28e0*/  LOP3.LUT R2, R0.reuse, 0xffff, RZ, 0xc0, !PT ;  /* 0x0000ffff00027812 */ /* 0x040fe400078ec0ff */
[----:B--2---:R-:W-:-:S04]  /*28f0*/  LOP3.LUT R3, R0, 0xffff, R5, 0x80, !PT ;  /* 0x0000ffff00037812 */ /* 0x004fc800078e8005 */
[----:B------:R-:W-:-:S13]  /*2900*/  ISETP.NE.AND P0, PT, R3, R2, PT ;  /* 0x000000020300720c */ /* 0x000fda0003f05270 */
[----:B------:R-:W-:Y:S05]  /*2910*/  @P0 BRA `(.L_x_64) ;  /* 0x0000000000500947 */ /* 0x000fea0003800000 */
[----:B------:R-:W-:Y:S02]  /*2920*/  SHF.R.U32.HI R5, RZ, 0x10, R5 ;  /* 0x00000010ff057819 */ /* 0x000fe40000011605 */
[----:B------:R-:W-:-:S04]  /*2930*/  SHF.R.U32.HI R2, RZ, 0x10, R0 ;  /* 0x00000010ff027819 */ /* 0x000fc80000011600 */
[----:B------:R-:W-:-:S04]  /*2940*/  LOP3.LUT R5, R5, R2, RZ, 0xc0, !PT ;  /* 0x0000000205057212 */ /* 0x000fc800078ec0ff */
[----:B------:R-:W-:-:S13]  /*2950*/  ISETP.NE.AND P0, PT, R5, R2, PT ;  /* 0x000000020500720c */ /* 0x000fda0003f05270 */
[----:B------:R-:W-:Y:S05]  /*2960*/  @P0 BRA `(.L_x_65) ;  /* 0x0000000000300947 */ /* 0x000fea0003800000 */
[----:B------:R-:W-:Y:S01]  /*2970*/  R2UR UR4, R0 ;  /* 0x00000000000472ca */ /* 0x000fe200000e0000 */
[----:B------:R-:W-:Y:S01]  /*2980*/  VOTEU.ANY UR5, UPT, PT ;  /* 0x0000000000057886 */ /* 0x000fe200038e0100 */
[----:B------:R-:W2:Y:S01]  /*2990*/  S2R R0, SR_LANEID ;  /* 0x0000000000007919 */ /* 0x000ea20000000000 */
[----:B------:R-:W-:-:S10]  /*29a0*/  UFLO.U32 UR5, UR5 ;  /* 0x00000005000572bd */ /* 0x000fd400080e0000 */
[----:B------:R-:W-:-:S06]  /*29b0*/  ULOP3.LUT UR4, URZ, UR4, URZ, 0x33, !UPT ;  /* 0x00000004ff047292 */ /* 0x000fcc000f8e33ff */
[----:B------:R-:W-:-:S04]  /*29c0*/  IMAD.U32 R2, RZ, RZ, UR4 ;  /* 0x00000004ff027e24 */ /* 0x000fc8000f8e00ff */
[----:B------:R-:W3:Y:S02]  /*29d0*/  REDUX UR7, R2 ;  /* 0x00000000020773c4 */ /* 0x000ee40000000000 */
[----:B------:R4:W-:Y:S01]  /*29e0*/  UTCATOMSWS.AND URZ, UR4 ;  /* 0x0000000400ff79e3 */ /* 0x0009e20008000000 */
[----:B--2---:R-:W-:Y:S01]  /*29f0*/  ISETP.EQ.U32.AND P0, PT, R0, UR5, PT ;  /* 0x0000000500007c0c */ /* 0x004fe2000bf02070 */
[----:B---3--:R-:W-:-:S12]  /*2a00*/  IMAD.U32 R0, RZ, RZ, UR7 ;  /* 0x00000007ff007e24 */ /* 0x008fd8000f8e00ff */
[----:B------:R4:W-:Y:S01]  /*2a10*/  @P0 ATOMS.AND RZ, [UR6], R0 ;  /* 0x00000000ffff098c */ /* 0x0009e2000a800006 */
[----:B------:R-:W-:Y:S05]  /*2a20*/  BRA `(.L_x_63) ;  /* 0x0000000000147947 */ /* 0x000fea0003800000 */
.L_x_65:
[----:B------:R-:W-:-:S07]  /*2a30*/  MOV R2, 0x2a50 ;  /* 0x00002a5000027802 */ /* 0x000fce0000000f00 */
[----:B-1----:R-:W-:Y:S05]  /*2a40*/  CALL.REL.NOINC `($__internal_0_$__cuda_sm10x_tcgen05_guardrail_trap_col_being_dealloced_not_returned_by_alloc) ;  /* 0x0000000000447944 */ /* 0x002fea0003c00000 */
[----:B------:R-:W-:Y:S05]  /*2a50*/  BRA `(.L_x_63) ;  /* 0x0000000000087947 */ /* 0x000fea0003800000 */
.L_x_64:
[----:B------:R-:W-:-:S07]  /*2a60*/  MOV R2, 0x2a80 ;  /* 0x00002a8000027802 */ /* 0x000fce0000000f00 */
[----:B-1----:R-:W-:Y:S05]  /*2a70*/  CALL.REL.NOINC `($__internal_2_$__cuda_sm10x_tcgen05_guardrail_trap_unallocated_columns_being_dealloced) ;  /* 0x0000000000507944 */ /* 0x002fea0003c00000 */
.L_x_63:
[----:B------:R-:W-:Y:S01]  /*2a80*/  NOP ;  /* 0x0000000000007918 */ /* 0x000fe20000000000 */
[----:B----4-:R-:W-:Y:S05]  /*2a90*/  EXIT ;  /* 0x000000000000794d */ /* 0x010fea0003800000 */
.L_x_54:
[----:B------:R-:W2:Y:S02]  /*2aa0*/  SYNCS.PHASECHK.TRANS64.TRYWAIT P0, [UR10+0xc000], RZ ;  /* 0x00c000ffff0075a7 */ /* 0x000ea4000800110a */
[----:B--2---:R-:W-:Y:S05]  /*2ab0*/  @!P0 BRA `(.L_x_54) ;  /* 0xfffffffc00f88947 */ /* 0x004fea000383ffff */
[----:B------:R-:W-:Y:S05]  /*2ac0*/  BRA `(.L_x_66) ;  /* 0xfffffff0000c7947 */ /* 0x000fea000383ffff */
.L_x_56:
[----:B------:R-:W2:Y:S02]  /*2ad0*/  SYNCS.PHASECHK.TRANS64.TRYWAIT P1, [UR10+0xc010], RZ ;  /* 0x00c010ffff0075a7 */ /* 0x000ea4000802110a */
[----:B--2---:R-:W-:Y:S05]  /*2ae0*/  @!P1 BRA `(.L_x_56) ;  /* 0xfffffffc00f89947 */ /* 0x004fea000383ffff */
[----:B------:R-:W-:Y:S05]  /*2af0*/  BRA `(.L_x_67) ;  /* 0xfffffff000687947 */ /* 0x000fea000383ffff */
.L_x_57:
[----:B------:R-:W3:Y:S02]  /*2b00*/  SYNCS.PHASECHK.TRANS64.TRYWAIT P0, [UR10+0xc000], R3 ;  /* 0x00c00003ff0075a7 */ /* 0x000ee4000800110a */
[----:B---3--:R-:W-:Y:S05]  /*2b10*/  @!P0 BRA `(.L_x_57) ;  /* 0xfffffffc00f88947 */ /* 0x008fea000383ffff */
[----:B------:R-:W-:Y:S05]  /*2b20*/  BRA `(.L_x_68) ;  /* 0xfffffff000e07947 */ /* 0x000fea000383ffff */
.L_x_59:
[----:B------:R-:W3:Y:S02]  /*2b30*/  SYNCS.PHASECHK.TRANS64.TRYWAIT P0, [UR10+0xc010], R3 ;  /* 0x00c01003ff0075a7 */ /* 0x000ee4000800110a */
[----:B---3--:R-:W-:Y:S05]  /*2b40*/  @!P0 BRA `(.L_x_59) ;  /* 0xfffffffc00f88947 */ /* 0x008fea000383ffff */
[----:B------:R-:W-:Y:S05]  /*2b50*/  BRA `(.L_x_69) ;  /* 0xfffffff400307947 */ /* 0x000fea000383ffff */
        .weak           $__internal_0_$__cuda_sm10x_tcgen05_guardrail_trap_col_being_dealloced_not_returned_by_alloc
        .type           $__internal_0_$__cuda_sm10x_tcgen05_guardrail_trap_col_being_dealloced_not_returned_by_alloc,@function
        .size           $__internal_0_$__cuda_sm10x_tcgen05_guardrail_trap_col_being_dealloced_not_returned_by_alloc,($__internal_1_$__cuda_sm10x_tcgen05_guardrail_trap_phase_invalid_during_alloc - $__internal_0_$__cuda_sm10x_tcgen05_guardrail_trap_col_being_dealloced_not_returned_by_alloc)
$__internal_0_$__cuda_sm10x_tcgen05_guardrail_trap_col_being_dealloced_not_returned_by_alloc:
[----:B------:R-:W-:Y:S05]  /*2b60*/  BPT.TRAP 0x1 ;  /* 0x000000040000795c */ /* 0x000fea0000300000 */
[----:B------:R-:W-:-:S04]  /*2b70*/  IMAD.MOV.U32 R3, RZ, RZ, 0x0 ;  /* 0x00000000ff037424 */ /* 0x000fc800078e00ff */
[----:B------:R-:W-:Y:S05]  /*2b80*/  RET.REL.NODEC R2 `(gluon_tcgen05) ;  /* 0xffffffd4021c7950 */ /* 0x000fea0003c3ffff */
        .weak           $__internal_1_$__cuda_sm10x_tcgen05_guardrail_trap_phase_invalid_during_alloc
        .type           $__internal_1_$__cuda_sm10x_tcgen05_guardrail_trap_phase_invalid_during_alloc,@function
        .size           $__internal_1_$__cuda_sm10x_tcgen05_guardrail_trap_phase_invalid_during_alloc,($__internal_2_$__cuda_sm10x_tcgen05_guardrail_trap_unallocated_columns_being_dealloced - $__internal_1_$__cuda_sm10x_tcgen05_guardrail_trap_phase_invalid_during_alloc)
$__internal_1_$__cuda_sm10x_tcgen05_guardrail_trap_phase_invalid_during_alloc:
[----:B------:R-:W-:Y:S05]  /*2b90*/  BPT.TRAP 0x1 ;  /* 0x000000040000795c */ /* 0x000fea0000300000 */
[----:B------:R-:W-:-:S04]  /*2ba0*/  IMAD.MOV.U32 R3, RZ, RZ, 0x0 ;  /* 0x00000000ff037424 */ /* 0x000fc800078e00ff */
[----:B------:R-:W-:Y:S05]  /*2bb0*/  RET.REL.NODEC R2 `(gluon_tcgen05) ;  /* 0xffffffd402107950 */ /* 0x000fea0003c3ffff */
        .weak           $__internal_2_$__cuda_sm10x_tcgen05_guardrail_trap_unallocated_columns_being_dealloced
        .type           $__internal_2_$__cuda_sm10x_tcgen05_guardrail_trap_unallocated_columns_being_dealloced,@function
        .size           $__internal_2_$__cuda_sm10x_tcgen05_guardrail_trap_unallocated_columns_being_dealloced,(.L_x_73 - $__internal_2_$__cuda_sm10x_tcgen05_guardrail_trap_unallocated_columns_being_dealloced)
$__internal_2_$__cuda_sm10x_tcgen05_guardrail_trap_unallocated_columns_being_dealloced:
[----:B------:R-:W-:Y:S05]  /*2bc0*/  BPT.TRAP 0x1 ;  /* 0x000000040000795c */ /* 0x000fea0000300000 */
[----:B------:R-:W-:-:S04]  /*2bd0*/  IMAD.MOV.U32 R3, RZ, RZ, 0x0 ;  /* 0x00000000ff037424 */ /* 0x000fc800078e00ff */
[----:B------:R-:W-:Y:S05]  /*2be0*/  RET.REL.NODEC R2 `(gluon_tcgen05) ;  /* 0xffffffd402047950 */ /* 0x000fea0003c3ffff */
.L_x_70:
[----:B------:R-:W-:-:S00]  /*2bf0*/  BRA `(.L_x_70) ;  /* 0xfffffffc00fc7947 */ /* 0x000fc0000383ffff */
[----:B------:R-:W-:-:S00]  /*2c00*/  NOP ;  /* 0x0000000000007918 */ /* 0x000fc00000000000 */
[----:B------:R-:W-:-:S00]  /*2c10*/  NOP ;  /* 0x0000000000007918 */ /* 0x000fc00000000000 */
[----:B------:R-:W-:-:S00]  /*2c20*/  NOP ;  /* 0x0000000000007918 */ /* 0x000fc00000000000 */
[----:B------:R-:W-:-:S00]  /*2c30*/  NOP ;  /* 0x0000000000007918 */ /* 0x000fc00000000000 */
[----:B------:R-:W-:-:S00]  /*2c40*/  NOP ;  /* 0x0000000000007918 */ /* 0x000fc00000000000 */
[----:B------:R-:W-:-:S00]  /*2c50*/  NOP ;  /* 0x0000000000007918 */ /* 0x000fc00000000000 */
[----:B------:R-:W-:-:S00]  /*2c60*/  NOP ;  /* 0x0000000000007918 */ /* 0x000fc00000000000 */
[----:B------:R-:W-:-:S00]  /*2c70*/  NOP ;  /* 0x0000000000007918 */ /* 0x000fc00000000000 */
.L_x_73:


//--------------------- .nv.shared.gluon_tcgen05  --------------------------
	.section	.nv.shared.gluon_tcgen05,"aw",@nobits
	.sectionflags	@""
	.align	16
	.zero		1024


//--------------------- .nv.shared.reserved.0     --------------------------
	.section	.nv.shared.reserved.0,"aw",@nobits
	.align	8
	.weak		__nv_reservedSMEM_offset_0_alias
	.size		__nv_reservedSMEM_offset_0_alias, 0, 64
	.other		__nv_reservedSMEM_offset_0_alias,@"STO_CUDA_RESERVED_SHARED STV_DEFAULT"
__nv_reservedSMEM_offset_0_alias:
	.zero		0
.nv.shared.reserved.0:
	.zero		64
	.weak		__nv_reservedSMEM_allocation_phase
	.type		__nv_reservedSMEM_allocation_phase,@object
	.size		__nv_reservedSMEM_allocation_phase,(.L_0 - __nv_reservedSMEM_allocation_phase)
__nv_reservedSMEM_allocation_phase:
	.zero		1
.L_0:
	.zero		7
	.weak		__nv_reservedSMEM_devtool_atexit_pc
	.type		__nv_reservedSMEM_devtool_atexit_pc,@object
	.size		__nv_reservedSMEM_devtool_atexit_pc,(__nv_reservedSMEM_allocation_mask - __nv_reservedSMEM_devtool_atexit_pc)
__nv_reservedSMEM_devtool_atexit_pc:
	.zero		8
	.weak		__nv_reservedSMEM_allocation_mask
	.type		__nv_reservedSMEM_allocation_mask,@object
	.size		__nv_reservedSMEM_allocation_mask,(.L_2 - __nv_reservedSMEM_allocation_mask)
__nv_reservedSMEM_allocation_mask:
	.zero		4
.L_2:


//--------------------- .nv.constant0.gluon_tcgen05 --------------------------
	.section	.nv.constant0.gluon_tcgen05,"a",@progbits
	.sectionflags	@""
	.align	4
.nv.constant0.gluon_tcgen05:
	.zero		976


//--------------------- SYMBOLS --------------------------

	.type		.nv.reservedSmem.offset0,@object
	.size		.nv.reservedSmem.offset0,0x4
	.type		.nv.reservedSmem.cap,@object
	.size		.nv.reservedSmem.cap,0x4
